//
// Generated by NVIDIA NVVM Compiler
//
// Compiler Build ID: CL-36424714
// Cuda compilation tools, release 13.0, V13.0.88
// Based on NVVM 20.0.0
//

.version 9.0
.target sm_100
.address_size 64

	// .globl	_Z11sgemm_naiveiiifPKfS0_fPf
// _ZZ11sgemm_tiledILi32EEviiifPKfS1_fPfE2As has been demoted
// _ZZ11sgemm_tiledILi32EEviiifPKfS1_fPfE2Bs has been demoted
// _ZZ24sgemm_tiled_coarsed_pmppILi32ELi4EEviiifPKfS1_fPfE3Mds has been demoted
// _ZZ24sgemm_tiled_coarsed_pmppILi32ELi4EEviiifPKfS1_fPfE3Nds has been demoted
// _ZZ24sgemm_tiled_coarsed_pmppILi32ELi8EEviiifPKfS1_fPfE3Mds has been demoted
// _ZZ24sgemm_tiled_coarsed_pmppILi32ELi8EEviiifPKfS1_fPfE3Nds has been demoted
// _ZZ24sgemm_tiled_coarsed_blogILi32ELi8EEviiifPKfS1_fPfE2As has been demoted
// _ZZ24sgemm_tiled_coarsed_blogILi32ELi8EEviiifPKfS1_fPfE2Bs has been demoted

.visible .entry _Z11sgemm_naiveiiifPKfS0_fPf(
	.param .u32 _Z11sgemm_naiveiiifPKfS0_fPf_param_0,
	.param .u32 _Z11sgemm_naiveiiifPKfS0_fPf_param_1,
	.param .u32 _Z11sgemm_naiveiiifPKfS0_fPf_param_2,
	.param .f32 _Z11sgemm_naiveiiifPKfS0_fPf_param_3,
	.param .u64 .ptr .align 1 _Z11sgemm_naiveiiifPKfS0_fPf_param_4,
	.param .u64 .ptr .align 1 _Z11sgemm_naiveiiifPKfS0_fPf_param_5,
	.param .f32 _Z11sgemm_naiveiiifPKfS0_fPf_param_6,
	.param .u64 .ptr .align 1 _Z11sgemm_naiveiiifPKfS0_fPf_param_7
)
{
	.reg .pred 	%p<10>;
	.reg .b32 	%r<40>;
	.reg .b32 	%f<67>;
	.reg .b64 	%rd<67>;

	ld.param.u32 	%r18, [_Z11sgemm_naiveiiifPKfS0_fPf_param_2];
	ld.param.u64 	%rd14, [_Z11sgemm_naiveiiifPKfS0_fPf_param_4];
	ld.param.u64 	%rd15, [_Z11sgemm_naiveiiifPKfS0_fPf_param_5];
	cvta.to.global.u64 	%rd1, %rd15;
	cvta.to.global.u64 	%rd2, %rd14;
	mov.u32 	%r19, %ctaid.y;
	mov.u32 	%r20, %ntid.y;
	mov.u32 	%r21, %tid.y;
	mad.lo.s32 	%r1, %r19, %r20, %r21;
	mov.u32 	%r22, %ctaid.x;
	mov.u32 	%r23, %ntid.x;
	mov.u32 	%r24, %tid.x;
	mad.lo.s32 	%r2, %r22, %r23, %r24;
	max.s32 	%r25, %r1, %r2;
	setp.ge.s32 	%p1, %r25, %r18;
	@%p1 bra 	$L__BB0_13;
	mul.lo.s32 	%r3, %r18, %r1;
	and.b32  	%r4, %r18, 7;
	setp.lt.u32 	%p2, %r18, 8;
	mov.f32 	%f66, 0f00000000;
	mov.b32 	%r38, 0;
	@%p2 bra 	$L__BB0_4;
	and.b32  	%r38, %r18, 2147483640;
	neg.s32 	%r36, %r38;
	mul.wide.s32 	%rd16, %r18, 4;
	add.s64 	%rd3, %rd1, %rd16;
	shl.b32 	%r7, %r18, 3;
	mul.wide.s32 	%rd17, %r18, 8;
	add.s64 	%rd4, %rd1, %rd17;
	mul.wide.s32 	%rd18, %r18, 12;
	add.s64 	%rd5, %rd1, %rd18;
	mul.wide.s32 	%rd19, %r18, 16;
	add.s64 	%rd6, %rd1, %rd19;
	mul.wide.s32 	%rd20, %r18, 20;
	add.s64 	%rd7, %rd1, %rd20;
	mul.wide.s32 	%rd21, %r18, 24;
	add.s64 	%rd8, %rd1, %rd21;
	mul.wide.s32 	%rd22, %r18, 28;
	add.s64 	%rd9, %rd1, %rd22;
	mul.wide.u32 	%rd23, %r3, 4;
	add.s64 	%rd24, %rd23, %rd2;
	add.s64 	%rd66, %rd24, 16;
	mov.f32 	%f66, 0f00000000;
	mov.u32 	%r35, %r2;
$L__BB0_3:
	.pragma "nounroll";
	mul.wide.s32 	%rd25, %r35, 4;
	add.s64 	%rd26, %rd3, %rd25;
	add.s64 	%rd27, %rd4, %rd25;
	add.s64 	%rd28, %rd5, %rd25;
	add.s64 	%rd29, %rd6, %rd25;
	add.s64 	%rd30, %rd7, %rd25;
	add.s64 	%rd31, %rd8, %rd25;
	add.s64 	%rd32, %rd9, %rd25;
	add.s64 	%rd33, %rd1, %rd25;
	ld.global.f32 	%f16, [%rd66+-16];
	ld.global.f32 	%f17, [%rd33];
	fma.rn.f32 	%f18, %f16, %f17, %f66;
	ld.global.f32 	%f19, [%rd66+-12];
	ld.global.f32 	%f20, [%rd26];
	fma.rn.f32 	%f21, %f19, %f20, %f18;
	ld.global.f32 	%f22, [%rd66+-8];
	ld.global.f32 	%f23, [%rd27];
	fma.rn.f32 	%f24, %f22, %f23, %f21;
	ld.global.f32 	%f25, [%rd66+-4];
	ld.global.f32 	%f26, [%rd28];
	fma.rn.f32 	%f27, %f25, %f26, %f24;
	ld.global.f32 	%f28, [%rd66];
	ld.global.f32 	%f29, [%rd29];
	fma.rn.f32 	%f30, %f28, %f29, %f27;
	ld.global.f32 	%f31, [%rd66+4];
	ld.global.f32 	%f32, [%rd30];
	fma.rn.f32 	%f33, %f31, %f32, %f30;
	ld.global.f32 	%f34, [%rd66+8];
	ld.global.f32 	%f35, [%rd31];
	fma.rn.f32 	%f36, %f34, %f35, %f33;
	ld.global.f32 	%f37, [%rd66+12];
	ld.global.f32 	%f38, [%rd32];
	fma.rn.f32 	%f66, %f37, %f38, %f36;
	add.s32 	%r36, %r36, 8;
	add.s32 	%r35, %r35, %r7;
	add.s64 	%rd66, %rd66, 32;
	setp.ne.s32 	%p3, %r36, 0;
	@%p3 bra 	$L__BB0_3;
$L__BB0_4:
	setp.eq.s32 	%p4, %r4, 0;
	@%p4 bra 	$L__BB0_12;
	and.b32  	%r13, %r18, 3;
	setp.lt.u32 	%p5, %r4, 4;
	@%p5 bra 	$L__BB0_7;
	add.s32 	%r27, %r38, %r3;
	mul.wide.u32 	%rd34, %r27, 4;
	add.s64 	%rd35, %rd2, %rd34;
	ld.global.f32 	%f40, [%rd35];
	mad.lo.s32 	%r28, %r38, %r18, %r2;
	mul.wide.s32 	%rd36, %r28, 4;
	add.s64 	%rd37, %rd1, %rd36;
	ld.global.f32 	%f41, [%rd37];
	fma.rn.f32 	%f42, %f40, %f41, %f66;
	cvt.u64.u32 	%rd38, %r3;
	cvt.u64.u32 	%rd39, %r38;
	add.s64 	%rd40, %rd39, %rd38;
	shl.b64 	%rd41, %rd40, 2;
	add.s64 	%rd42, %rd2, %rd41;
	ld.global.f32 	%f43, [%rd42+4];
	mul.wide.s32 	%rd43, %r18, 4;
	add.s64 	%rd44, %rd37, %rd43;
	ld.global.f32 	%f44, [%rd44];
	fma.rn.f32 	%f45, %f43, %f44, %f42;
	ld.global.f32 	%f46, [%rd42+8];
	add.s64 	%rd45, %rd44, %rd43;
	ld.global.f32 	%f47, [%rd45];
	fma.rn.f32 	%f48, %f46, %f47, %f45;
	ld.global.f32 	%f49, [%rd42+12];
	add.s64 	%rd46, %rd45, %rd43;
	ld.global.f32 	%f50, [%rd46];
	fma.rn.f32 	%f66, %f49, %f50, %f48;
	add.s32 	%r38, %r38, 4;
$L__BB0_7:
	setp.eq.s32 	%p6, %r13, 0;
	@%p6 bra 	$L__BB0_12;
	setp.eq.s32 	%p7, %r13, 1;
	@%p7 bra 	$L__BB0_10;
	add.s32 	%r29, %r38, %r3;
	mul.wide.u32 	%rd47, %r29, 4;
	add.s64 	%rd48, %rd2, %rd47;
	ld.global.f32 	%f52, [%rd48];
	mad.lo.s32 	%r30, %r38, %r18, %r2;
	mul.wide.s32 	%rd49, %r30, 4;
	add.s64 	%rd50, %rd1, %rd49;
	ld.global.f32 	%f53, [%rd50];
	fma.rn.f32 	%f54, %f52, %f53, %f66;
	cvt.u64.u32 	%rd51, %r3;
	cvt.u64.u32 	%rd52, %r38;
	add.s64 	%rd53, %rd52, %rd51;
	shl.b64 	%rd54, %rd53, 2;
	add.s64 	%rd55, %rd2, %rd54;
	ld.global.f32 	%f55, [%rd55+4];
	mul.wide.s32 	%rd56, %r18, 4;
	add.s64 	%rd57, %rd50, %rd56;
	ld.global.f32 	%f56, [%rd57];
	fma.rn.f32 	%f66, %f55, %f56, %f54;
	add.s32 	%r38, %r38, 2;
$L__BB0_10:
	and.b32  	%r31, %r18, 1;
	setp.eq.b32 	%p8, %r31, 1;
	not.pred 	%p9, %p8;
	@%p9 bra 	$L__BB0_12;
	add.s32 	%r32, %r38, %r3;
	mul.wide.u32 	%rd58, %r32, 4;
	add.s64 	%rd59, %rd2, %rd58;
	ld.global.f32 	%f57, [%rd59];
	mad.lo.s32 	%r33, %r38, %r18, %r2;
	mul.wide.s32 	%rd60, %r33, 4;
	add.s64 	%rd61, %rd1, %rd60;
	ld.global.f32 	%f58, [%rd61];
	fma.rn.f32 	%f66, %f57, %f58, %f66;
$L__BB0_12:
	ld.param.u64 	%rd65, [_Z11sgemm_naiveiiifPKfS0_fPf_param_7];
	add.s32 	%r34, %r3, %r2;
	cvta.to.global.u64 	%rd62, %rd65;
	mul.wide.s32 	%rd63, %r34, 4;
	add.s64 	%rd64, %rd62, %rd63;
	st.global.f32 	[%rd64], %f66;
$L__BB0_13:
	ret;

}
	// .globl	_Z11sgemm_tiledILi32EEviiifPKfS1_fPf
.visible .entry _Z11sgemm_tiledILi32EEviiifPKfS1_fPf(
	.param .u32 _Z11sgemm_tiledILi32EEviiifPKfS1_fPf_param_0,
	.param .u32 _Z11sgemm_tiledILi32EEviiifPKfS1_fPf_param_1,
	.param .u32 _Z11sgemm_tiledILi32EEviiifPKfS1_fPf_param_2,
	.param .f32 _Z11sgemm_tiledILi32EEviiifPKfS1_fPf_param_3,
	.param .u64 .ptr .align 1 _Z11sgemm_tiledILi32EEviiifPKfS1_fPf_param_4,
	.param .u64 .ptr .align 1 _Z11sgemm_tiledILi32EEviiifPKfS1_fPf_param_5,
	.param .f32 _Z11sgemm_tiledILi32EEviiifPKfS1_fPf_param_6,
	.param .u64 .ptr .align 1 _Z11sgemm_tiledILi32EEviiifPKfS1_fPf_param_7
)
{
	.reg .pred 	%p<3>;
	.reg .b32 	%r<39>;
	.reg .b32 	%f<105>;
	.reg .b64 	%rd<13>;
	// demoted variable
	.shared .align 4 .b8 _ZZ11sgemm_tiledILi32EEviiifPKfS1_fPfE2As[4096];
	// demoted variable
	.shared .align 4 .b8 _ZZ11sgemm_tiledILi32EEviiifPKfS1_fPfE2Bs[4096];
	ld.param.u32 	%r19, [_Z11sgemm_tiledILi32EEviiifPKfS1_fPf_param_0];
	ld.param.u32 	%r20, [_Z11sgemm_tiledILi32EEviiifPKfS1_fPf_param_1];
	ld.param.u32 	%r21, [_Z11sgemm_tiledILi32EEviiifPKfS1_fPf_param_2];
	ld.param.u64 	%rd3, [_Z11sgemm_tiledILi32EEviiifPKfS1_fPf_param_4];
	ld.param.u64 	%rd4, [_Z11sgemm_tiledILi32EEviiifPKfS1_fPf_param_5];
	ld.param.u64 	%rd5, [_Z11sgemm_tiledILi32EEviiifPKfS1_fPf_param_7];
	mov.u32 	%r1, %tid.x;
	mov.u32 	%r2, %tid.y;
	mov.u32 	%r22, %ctaid.x;
	mov.u32 	%r23, %ctaid.y;
	shl.b32 	%r24, %r23, 5;
	add.s32 	%r3, %r24, %r2;
	shl.b32 	%r4, %r22, 5;
	setp.lt.s32 	%p1, %r21, 32;
	mov.f32 	%f104, 0f00000000;
	@%p1 bra 	$L__BB1_3;
	shl.b32 	%r25, %r2, 7;
	mov.u32 	%r26, _ZZ11sgemm_tiledILi32EEviiifPKfS1_fPfE2As;
	add.s32 	%r5, %r26, %r25;
	shl.b32 	%r27, %r1, 2;
	add.s32 	%r6, %r5, %r27;
	mov.u32 	%r28, _ZZ11sgemm_tiledILi32EEviiifPKfS1_fPfE2Bs;
	add.s32 	%r8, %r28, %r27;
	add.s32 	%r7, %r8, %r25;
	shr.s32 	%r29, %r21, 31;
	shr.u32 	%r30, %r29, 27;
	add.s32 	%r31, %r21, %r30;
	shr.s32 	%r32, %r31, 5;
	neg.s32 	%r38, %r32;
	mad.lo.s32 	%r37, %r21, %r3, %r1;
	mad.lo.s32 	%r33, %r2, %r20, %r1;
	add.s32 	%r36, %r33, %r4;
	shl.b32 	%r12, %r20, 5;
	cvta.to.global.u64 	%rd1, %rd3;
	cvta.to.global.u64 	%rd2, %rd4;
	mov.f32 	%f104, 0f00000000;
$L__BB1_2:
	mul.wide.s32 	%rd6, %r37, 4;
	add.s64 	%rd7, %rd1, %rd6;
	ld.global.f32 	%f6, [%rd7];
	st.shared.f32 	[%r6], %f6;
	mul.wide.s32 	%rd8, %r36, 4;
	add.s64 	%rd9, %rd2, %rd8;
	ld.global.f32 	%f7, [%rd9];
	st.shared.f32 	[%r7], %f7;
	bar.sync 	0;
	ld.shared.f32 	%f8, [%r5];
	ld.shared.f32 	%f9, [%r8];
	fma.rn.f32 	%f10, %f8, %f9, %f104;
	ld.shared.f32 	%f11, [%r5+4];
	ld.shared.f32 	%f12, [%r8+128];
	fma.rn.f32 	%f13, %f11, %f12, %f10;
	ld.shared.f32 	%f14, [%r5+8];
	ld.shared.f32 	%f15, [%r8+256];
	fma.rn.f32 	%f16, %f14, %f15, %f13;
	ld.shared.f32 	%f17, [%r5+12];
	ld.shared.f32 	%f18, [%r8+384];
	fma.rn.f32 	%f19, %f17, %f18, %f16;
	ld.shared.f32 	%f20, [%r5+16];
	ld.shared.f32 	%f21, [%r8+512];
	fma.rn.f32 	%f22, %f20, %f21, %f19;
	ld.shared.f32 	%f23, [%r5+20];
	ld.shared.f32 	%f24, [%r8+640];
	fma.rn.f32 	%f25, %f23, %f24, %f22;
	ld.shared.f32 	%f26, [%r5+24];
	ld.shared.f32 	%f27, [%r8+768];
	fma.rn.f32 	%f28, %f26, %f27, %f25;
	ld.shared.f32 	%f29, [%r5+28];
	ld.shared.f32 	%f30, [%r8+896];
	fma.rn.f32 	%f31, %f29, %f30, %f28;
	ld.shared.f32 	%f32, [%r5+32];
	ld.shared.f32 	%f33, [%r8+1024];
	fma.rn.f32 	%f34, %f32, %f33, %f31;
	ld.shared.f32 	%f35, [%r5+36];
	ld.shared.f32 	%f36, [%r8+1152];
	fma.rn.f32 	%f37, %f35, %f36, %f34;
	ld.shared.f32 	%f38, [%r5+40];
	ld.shared.f32 	%f39, [%r8+1280];
	fma.rn.f32 	%f40, %f38, %f39, %f37;
	ld.shared.f32 	%f41, [%r5+44];
	ld.shared.f32 	%f42, [%r8+1408];
	fma.rn.f32 	%f43, %f41, %f42, %f40;
	ld.shared.f32 	%f44, [%r5+48];
	ld.shared.f32 	%f45, [%r8+1536];
	fma.rn.f32 	%f46, %f44, %f45, %f43;
	ld.shared.f32 	%f47, [%r5+52];
	ld.shared.f32 	%f48, [%r8+1664];
	fma.rn.f32 	%f49, %f47, %f48, %f46;
	ld.shared.f32 	%f50, [%r5+56];
	ld.shared.f32 	%f51, [%r8+1792];
	fma.rn.f32 	%f52, %f50, %f51, %f49;
	ld.shared.f32 	%f53, [%r5+60];
	ld.shared.f32 	%f54, [%r8+1920];
	fma.rn.f32 	%f55, %f53, %f54, %f52;
	ld.shared.f32 	%f56, [%r5+64];
	ld.shared.f32 	%f57, [%r8+2048];
	fma.rn.f32 	%f58, %f56, %f57, %f55;
	ld.shared.f32 	%f59, [%r5+68];
	ld.shared.f32 	%f60, [%r8+2176];
	fma.rn.f32 	%f61, %f59, %f60, %f58;
	ld.shared.f32 	%f62, [%r5+72];
	ld.shared.f32 	%f63, [%r8+2304];
	fma.rn.f32 	%f64, %f62, %f63, %f61;
	ld.shared.f32 	%f65, [%r5+76];
	ld.shared.f32 	%f66, [%r8+2432];
	fma.rn.f32 	%f67, %f65, %f66, %f64;
	ld.shared.f32 	%f68, [%r5+80];
	ld.shared.f32 	%f69, [%r8+2560];
	fma.rn.f32 	%f70, %f68, %f69, %f67;
	ld.shared.f32 	%f71, [%r5+84];
	ld.shared.f32 	%f72, [%r8+2688];
	fma.rn.f32 	%f73, %f71, %f72, %f70;
	ld.shared.f32 	%f74, [%r5+88];
	ld.shared.f32 	%f75, [%r8+2816];
	fma.rn.f32 	%f76, %f74, %f75, %f73;
	ld.shared.f32 	%f77, [%r5+92];
	ld.shared.f32 	%f78, [%r8+2944];
	fma.rn.f32 	%f79, %f77, %f78, %f76;
	ld.shared.f32 	%f80, [%r5+96];
	ld.shared.f32 	%f81, [%r8+3072];
	fma.rn.f32 	%f82, %f80, %f81, %f79;
	ld.shared.f32 	%f83, [%r5+100];
	ld.shared.f32 	%f84, [%r8+3200];
	fma.rn.f32 	%f85, %f83, %f84, %f82;
	ld.shared.f32 	%f86, [%r5+104];
	ld.shared.f32 	%f87, [%r8+3328];
	fma.rn.f32 	%f88, %f86, %f87, %f85;
	ld.shared.f32 	%f89, [%r5+108];
	ld.shared.f32 	%f90, [%r8+3456];
	fma.rn.f32 	%f91, %f89, %f90, %f88;
	ld.shared.f32 	%f92, [%r5+112];
	ld.shared.f32 	%f93, [%r8+3584];
	fma.rn.f32 	%f94, %f92, %f93, %f91;
	ld.shared.f32 	%f95, [%r5+116];
	ld.shared.f32 	%f96, [%r8+3712];
	fma.rn.f32 	%f97, %f95, %f96, %f94;
	ld.shared.f32 	%f98, [%r5+120];
	ld.shared.f32 	%f99, [%r8+3840];
	fma.rn.f32 	%f100, %f98, %f99, %f97;
	ld.shared.f32 	%f101, [%r5+124];
	ld.shared.f32 	%f102, [%r8+3968];
	fma.rn.f32 	%f104, %f101, %f102, %f100;
	bar.sync 	0;
	add.s32 	%r38, %r38, 1;
	setp.ne.s32 	%p2, %r38, 0;
	add.s32 	%r37, %r37, 32;
	add.s32 	%r36, %r36, %r12;
	@%p2 bra 	$L__BB1_2;
$L__BB1_3:
	cvta.to.global.u64 	%rd10, %rd5;
	add.s32 	%r34, %r4, %r1;
	mad.lo.s32 	%r35, %r3, %r19, %r34;
	mul.wide.s32 	%rd11, %r35, 4;
	add.s64 	%rd12, %rd10, %rd11;
	st.global.f32 	[%rd12], %f104;
	ret;

}
	// .globl	_Z24sgemm_tiled_coarsed_pmppILi32ELi4EEviiifPKfS1_fPf
.visible .entry _Z24sgemm_tiled_coarsed_pmppILi32ELi4EEviiifPKfS1_fPf(
	.param .u32 _Z24sgemm_tiled_coarsed_pmppILi32ELi4EEviiifPKfS1_fPf_param_0,
	.param .u32 _Z24sgemm_tiled_coarsed_pmppILi32ELi4EEviiifPKfS1_fPf_param_1,
	.param .u32 _Z24sgemm_tiled_coarsed_pmppILi32ELi4EEviiifPKfS1_fPf_param_2,
	.param .f32 _Z24sgemm_tiled_coarsed_pmppILi32ELi4EEviiifPKfS1_fPf_param_3,
	.param .u64 .ptr .align 1 _Z24sgemm_tiled_coarsed_pmppILi32ELi4EEviiifPKfS1_fPf_param_4,
	.param .u64 .ptr .align 1 _Z24sgemm_tiled_coarsed_pmppILi32ELi4EEviiifPKfS1_fPf_param_5,
	.param .f32 _Z24sgemm_tiled_coarsed_pmppILi32ELi4EEviiifPKfS1_fPf_param_6,
	.param .u64 .ptr .align 1 _Z24sgemm_tiled_coarsed_pmppILi32ELi4EEviiifPKfS1_fPf_param_7
)
{
	.reg .pred 	%p<3>;
	.reg .b32 	%r<40>;
	.reg .b32 	%f<408>;
	.reg .b64 	%rd<16>;
	// demoted variable
	.shared .align 4 .b8 _ZZ24sgemm_tiled_coarsed_pmppILi32ELi4EEviiifPKfS1_fPfE3Mds[4096];
	// demoted variable
	.shared .align 4 .b8 _ZZ24sgemm_tiled_coarsed_pmppILi32ELi4EEviiifPKfS1_fPfE3Nds[4096];
	ld.param.u32 	%r16, [_Z24sgemm_tiled_coarsed_pmppILi32ELi4EEviiifPKfS1_fPf_param_2];
	mov.u32 	%r17, %ctaid.x;
	mov.u32 	%r18, %ctaid.y;
	mov.u32 	%r1, %tid.x;
	mov.u32 	%r2, %tid.y;
	shl.b32 	%r19, %r18, 5;
	add.s32 	%r3, %r19, %r2;
	shl.b32 	%r4, %r17, 7;
	setp.lt.s32 	%p1, %r16, 32;
	mov.f32 	%f404, 0f00000000;
	mov.f32 	%f405, %f404;
	mov.f32 	%f406, %f404;
	mov.f32 	%f407, %f404;
	@%p1 bra 	$L__BB2_3;
	shl.b32 	%r20, %r2, 7;
	mov.u32 	%r21, _ZZ24sgemm_tiled_coarsed_pmppILi32ELi4EEviiifPKfS1_fPfE3Mds;
	add.s32 	%r5, %r21, %r20;
	mov.u32 	%r22, _ZZ24sgemm_tiled_coarsed_pmppILi32ELi4EEviiifPKfS1_fPfE3Nds;
	add.s32 	%r23, %r22, %r20;
	shl.b32 	%r24, %r1, 2;
	add.s32 	%r6, %r23, %r24;
	shr.s32 	%r25, %r16, 31;
	shr.u32 	%r26, %r25, 27;
	add.s32 	%r27, %r16, %r26;
	shr.s32 	%r28, %r27, 5;
	neg.s32 	%r39, %r28;
	mad.lo.s32 	%r38, %r16, %r3, %r1;
	mad.lo.s32 	%r29, %r2, %r16, %r1;
	add.s32 	%r37, %r29, %r4;
	mov.f32 	%f404, 0f00000000;
$L__BB2_2:
	ld.param.u64 	%rd14, [_Z24sgemm_tiled_coarsed_pmppILi32ELi4EEviiifPKfS1_fPf_param_5];
	ld.param.u64 	%rd13, [_Z24sgemm_tiled_coarsed_pmppILi32ELi4EEviiifPKfS1_fPf_param_4];
	mul.wide.s32 	%rd4, %r38, 4;
	cvta.to.global.u64 	%rd5, %rd13;
	add.s64 	%rd6, %rd5, %rd4;
	mul.wide.s32 	%rd7, %r37, 4;
	cvta.to.global.u64 	%rd8, %rd14;
	add.s64 	%rd9, %rd8, %rd7;
	ld.global.f32 	%f15, [%rd6];
	add.s32 	%r31, %r5, %r24;
	st.shared.f32 	[%r31], %f15;
	ld.global.f32 	%f16, [%rd9];
	st.shared.f32 	[%r6], %f16;
	bar.sync 	0;
	ld.shared.f32 	%f17, [%r5];
	add.s32 	%r33, %r22, %r24;
	ld.shared.f32 	%f18, [%r33];
	fma.rn.f32 	%f19, %f17, %f18, %f407;
	ld.shared.f32 	%f20, [%r5+4];
	ld.shared.f32 	%f21, [%r33+128];
	fma.rn.f32 	%f22, %f20, %f21, %f19;
	ld.shared.f32 	%f23, [%r5+8];
	ld.shared.f32 	%f24, [%r33+256];
	fma.rn.f32 	%f25, %f23, %f24, %f22;
	ld.shared.f32 	%f26, [%r5+12];
	ld.shared.f32 	%f27, [%r33+384];
	fma.rn.f32 	%f28, %f26, %f27, %f25;
	ld.shared.f32 	%f29, [%r5+16];
	ld.shared.f32 	%f30, [%r33+512];
	fma.rn.f32 	%f31, %f29, %f30, %f28;
	ld.shared.f32 	%f32, [%r5+20];
	ld.shared.f32 	%f33, [%r33+640];
	fma.rn.f32 	%f34, %f32, %f33, %f31;
	ld.shared.f32 	%f35, [%r5+24];
	ld.shared.f32 	%f36, [%r33+768];
	fma.rn.f32 	%f37, %f35, %f36, %f34;
	ld.shared.f32 	%f38, [%r5+28];
	ld.shared.f32 	%f39, [%r33+896];
	fma.rn.f32 	%f40, %f38, %f39, %f37;
	ld.shared.f32 	%f41, [%r5+32];
	ld.shared.f32 	%f42, [%r33+1024];
	fma.rn.f32 	%f43, %f41, %f42, %f40;
	ld.shared.f32 	%f44, [%r5+36];
	ld.shared.f32 	%f45, [%r33+1152];
	fma.rn.f32 	%f46, %f44, %f45, %f43;
	ld.shared.f32 	%f47, [%r5+40];
	ld.shared.f32 	%f48, [%r33+1280];
	fma.rn.f32 	%f49, %f47, %f48, %f46;
	ld.shared.f32 	%f50, [%r5+44];
	ld.shared.f32 	%f51, [%r33+1408];
	fma.rn.f32 	%f52, %f50, %f51, %f49;
	ld.shared.f32 	%f53, [%r5+48];
	ld.shared.f32 	%f54, [%r33+1536];
	fma.rn.f32 	%f55, %f53, %f54, %f52;
	ld.shared.f32 	%f56, [%r5+52];
	ld.shared.f32 	%f57, [%r33+1664];
	fma.rn.f32 	%f58, %f56, %f57, %f55;
	ld.shared.f32 	%f59, [%r5+56];
	ld.shared.f32 	%f60, [%r33+1792];
	fma.rn.f32 	%f61, %f59, %f60, %f58;
	ld.shared.f32 	%f62, [%r5+60];
	ld.shared.f32 	%f63, [%r33+1920];
	fma.rn.f32 	%f64, %f62, %f63, %f61;
	ld.shared.f32 	%f65, [%r5+64];
	ld.shared.f32 	%f66, [%r33+2048];
	fma.rn.f32 	%f67, %f65, %f66, %f64;
	ld.shared.f32 	%f68, [%r5+68];
	ld.shared.f32 	%f69, [%r33+2176];
	fma.rn.f32 	%f70, %f68, %f69, %f67;
	ld.shared.f32 	%f71, [%r5+72];
	ld.shared.f32 	%f72, [%r33+2304];
	fma.rn.f32 	%f73, %f71, %f72, %f70;
	ld.shared.f32 	%f74, [%r5+76];
	ld.shared.f32 	%f75, [%r33+2432];
	fma.rn.f32 	%f76, %f74, %f75, %f73;
	ld.shared.f32 	%f77, [%r5+80];
	ld.shared.f32 	%f78, [%r33+2560];
	fma.rn.f32 	%f79, %f77, %f78, %f76;
	ld.shared.f32 	%f80, [%r5+84];
	ld.shared.f32 	%f81, [%r33+2688];
	fma.rn.f32 	%f82, %f80, %f81, %f79;
	ld.shared.f32 	%f83, [%r5+88];
	ld.shared.f32 	%f84, [%r33+2816];
	fma.rn.f32 	%f85, %f83, %f84, %f82;
	ld.shared.f32 	%f86, [%r5+92];
	ld.shared.f32 	%f87, [%r33+2944];
	fma.rn.f32 	%f88, %f86, %f87, %f85;
	ld.shared.f32 	%f89, [%r5+96];
	ld.shared.f32 	%f90, [%r33+3072];
	fma.rn.f32 	%f91, %f89, %f90, %f88;
	ld.shared.f32 	%f92, [%r5+100];
	ld.shared.f32 	%f93, [%r33+3200];
	fma.rn.f32 	%f94, %f92, %f93, %f91;
	ld.shared.f32 	%f95, [%r5+104];
	ld.shared.f32 	%f96, [%r33+3328];
	fma.rn.f32 	%f97, %f95, %f96, %f94;
	ld.shared.f32 	%f98, [%r5+108];
	ld.shared.f32 	%f99, [%r33+3456];
	fma.rn.f32 	%f100, %f98, %f99, %f97;
	ld.shared.f32 	%f101, [%r5+112];
	ld.shared.f32 	%f102, [%r33+3584];
	fma.rn.f32 	%f103, %f101, %f102, %f100;
	ld.shared.f32 	%f104, [%r5+116];
	ld.shared.f32 	%f105, [%r33+3712];
	fma.rn.f32 	%f106, %f104, %f105, %f103;
	ld.shared.f32 	%f107, [%r5+120];
	ld.shared.f32 	%f108, [%r33+3840];
	fma.rn.f32 	%f109, %f107, %f108, %f106;
	ld.shared.f32 	%f110, [%r5+124];
	ld.shared.f32 	%f111, [%r33+3968];
	fma.rn.f32 	%f407, %f110, %f111, %f109;
	bar.sync 	0;
	ld.global.f32 	%f112, [%rd9+128];
	st.shared.f32 	[%r6], %f112;
	bar.sync 	0;
	ld.shared.f32 	%f113, [%r5];
	ld.shared.f32 	%f114, [%r33];
	fma.rn.f32 	%f115, %f113, %f114, %f406;
	ld.shared.f32 	%f116, [%r5+4];
	ld.shared.f32 	%f117, [%r33+128];
	fma.rn.f32 	%f118, %f116, %f117, %f115;
	ld.shared.f32 	%f119, [%r5+8];
	ld.shared.f32 	%f120, [%r33+256];
	fma.rn.f32 	%f121, %f119, %f120, %f118;
	ld.shared.f32 	%f122, [%r5+12];
	ld.shared.f32 	%f123, [%r33+384];
	fma.rn.f32 	%f124, %f122, %f123, %f121;
	ld.shared.f32 	%f125, [%r5+16];
	ld.shared.f32 	%f126, [%r33+512];
	fma.rn.f32 	%f127, %f125, %f126, %f124;
	ld.shared.f32 	%f128, [%r5+20];
	ld.shared.f32 	%f129, [%r33+640];
	fma.rn.f32 	%f130, %f128, %f129, %f127;
	ld.shared.f32 	%f131, [%r5+24];
	ld.shared.f32 	%f132, [%r33+768];
	fma.rn.f32 	%f133, %f131, %f132, %f130;
	ld.shared.f32 	%f134, [%r5+28];
	ld.shared.f32 	%f135, [%r33+896];
	fma.rn.f32 	%f136, %f134, %f135, %f133;
	ld.shared.f32 	%f137, [%r5+32];
	ld.shared.f32 	%f138, [%r33+1024];
	fma.rn.f32 	%f139, %f137, %f138, %f136;
	ld.shared.f32 	%f140, [%r5+36];
	ld.shared.f32 	%f141, [%r33+1152];
	fma.rn.f32 	%f142, %f140, %f141, %f139;
	ld.shared.f32 	%f143, [%r5+40];
	ld.shared.f32 	%f144, [%r33+1280];
	fma.rn.f32 	%f145, %f143, %f144, %f142;
	ld.shared.f32 	%f146, [%r5+44];
	ld.shared.f32 	%f147, [%r33+1408];
	fma.rn.f32 	%f148, %f146, %f147, %f145;
	ld.shared.f32 	%f149, [%r5+48];
	ld.shared.f32 	%f150, [%r33+1536];
	fma.rn.f32 	%f151, %f149, %f150, %f148;
	ld.shared.f32 	%f152, [%r5+52];
	ld.shared.f32 	%f153, [%r33+1664];
	fma.rn.f32 	%f154, %f152, %f153, %f151;
	ld.shared.f32 	%f155, [%r5+56];
	ld.shared.f32 	%f156, [%r33+1792];
	fma.rn.f32 	%f157, %f155, %f156, %f154;
	ld.shared.f32 	%f158, [%r5+60];
	ld.shared.f32 	%f159, [%r33+1920];
	fma.rn.f32 	%f160, %f158, %f159, %f157;
	ld.shared.f32 	%f161, [%r5+64];
	ld.shared.f32 	%f162, [%r33+2048];
	fma.rn.f32 	%f163, %f161, %f162, %f160;
	ld.shared.f32 	%f164, [%r5+68];
	ld.shared.f32 	%f165, [%r33+2176];
	fma.rn.f32 	%f166, %f164, %f165, %f163;
	ld.shared.f32 	%f167, [%r5+72];
	ld.shared.f32 	%f168, [%r33+2304];
	fma.rn.f32 	%f169, %f167, %f168, %f166;
	ld.shared.f32 	%f170, [%r5+76];
	ld.shared.f32 	%f171, [%r33+2432];
	fma.rn.f32 	%f172, %f170, %f171, %f169;
	ld.shared.f32 	%f173, [%r5+80];
	ld.shared.f32 	%f174, [%r33+2560];
	fma.rn.f32 	%f175, %f173, %f174, %f172;
	ld.shared.f32 	%f176, [%r5+84];
	ld.shared.f32 	%f177, [%r33+2688];
	fma.rn.f32 	%f178, %f176, %f177, %f175;
	ld.shared.f32 	%f179, [%r5+88];
	ld.shared.f32 	%f180, [%r33+2816];
	fma.rn.f32 	%f181, %f179, %f180, %f178;
	ld.shared.f32 	%f182, [%r5+92];
	ld.shared.f32 	%f183, [%r33+2944];
	fma.rn.f32 	%f184, %f182, %f183, %f181;
	ld.shared.f32 	%f185, [%r5+96];
	ld.shared.f32 	%f186, [%r33+3072];
	fma.rn.f32 	%f187, %f185, %f186, %f184;
	ld.shared.f32 	%f188, [%r5+100];
	ld.shared.f32 	%f189, [%r33+3200];
	fma.rn.f32 	%f190, %f188, %f189, %f187;
	ld.shared.f32 	%f191, [%r5+104];
	ld.shared.f32 	%f192, [%r33+3328];
	fma.rn.f32 	%f193, %f191, %f192, %f190;
	ld.shared.f32 	%f194, [%r5+108];
	ld.shared.f32 	%f195, [%r33+3456];
	fma.rn.f32 	%f196, %f194, %f195, %f193;
	ld.shared.f32 	%f197, [%r5+112];
	ld.shared.f32 	%f198, [%r33+3584];
	fma.rn.f32 	%f199, %f197, %f198, %f196;
	ld.shared.f32 	%f200, [%r5+116];
	ld.shared.f32 	%f201, [%r33+3712];
	fma.rn.f32 	%f202, %f200, %f201, %f199;
	ld.shared.f32 	%f203, [%r5+120];
	ld.shared.f32 	%f204, [%r33+3840];
	fma.rn.f32 	%f205, %f203, %f204, %f202;
	ld.shared.f32 	%f206, [%r5+124];
	ld.shared.f32 	%f207, [%r33+3968];
	fma.rn.f32 	%f406, %f206, %f207, %f205;
	bar.sync 	0;
	ld.global.f32 	%f208, [%rd9+256];
	st.shared.f32 	[%r6], %f208;
	bar.sync 	0;
	ld.shared.f32 	%f209, [%r5];
	ld.shared.f32 	%f210, [%r33];
	fma.rn.f32 	%f211, %f209, %f210, %f405;
	ld.shared.f32 	%f212, [%r5+4];
	ld.shared.f32 	%f213, [%r33+128];
	fma.rn.f32 	%f214, %f212, %f213, %f211;
	ld.shared.f32 	%f215, [%r5+8];
	ld.shared.f32 	%f216, [%r33+256];
	fma.rn.f32 	%f217, %f215, %f216, %f214;
	ld.shared.f32 	%f218, [%r5+12];
	ld.shared.f32 	%f219, [%r33+384];
	fma.rn.f32 	%f220, %f218, %f219, %f217;
	ld.shared.f32 	%f221, [%r5+16];
	ld.shared.f32 	%f222, [%r33+512];
	fma.rn.f32 	%f223, %f221, %f222, %f220;
	ld.shared.f32 	%f224, [%r5+20];
	ld.shared.f32 	%f225, [%r33+640];
	fma.rn.f32 	%f226, %f224, %f225, %f223;
	ld.shared.f32 	%f227, [%r5+24];
	ld.shared.f32 	%f228, [%r33+768];
	fma.rn.f32 	%f229, %f227, %f228, %f226;
	ld.shared.f32 	%f230, [%r5+28];
	ld.shared.f32 	%f231, [%r33+896];
	fma.rn.f32 	%f232, %f230, %f231, %f229;
	ld.shared.f32 	%f233, [%r5+32];
	ld.shared.f32 	%f234, [%r33+1024];
	fma.rn.f32 	%f235, %f233, %f234, %f232;
	ld.shared.f32 	%f236, [%r5+36];
	ld.shared.f32 	%f237, [%r33+1152];
	fma.rn.f32 	%f238, %f236, %f237, %f235;
	ld.shared.f32 	%f239, [%r5+40];
	ld.shared.f32 	%f240, [%r33+1280];
	fma.rn.f32 	%f241, %f239, %f240, %f238;
	ld.shared.f32 	%f242, [%r5+44];
	ld.shared.f32 	%f243, [%r33+1408];
	fma.rn.f32 	%f244, %f242, %f243, %f241;
	ld.shared.f32 	%f245, [%r5+48];
	ld.shared.f32 	%f246, [%r33+1536];
	fma.rn.f32 	%f247, %f245, %f246, %f244;
	ld.shared.f32 	%f248, [%r5+52];
	ld.shared.f32 	%f249, [%r33+1664];
	fma.rn.f32 	%f250, %f248, %f249, %f247;
	ld.shared.f32 	%f251, [%r5+56];
	ld.shared.f32 	%f252, [%r33+1792];
	fma.rn.f32 	%f253, %f251, %f252, %f250;
	ld.shared.f32 	%f254, [%r5+60];
	ld.shared.f32 	%f255, [%r33+1920];
	fma.rn.f32 	%f256, %f254, %f255, %f253;
	ld.shared.f32 	%f257, [%r5+64];
	ld.shared.f32 	%f258, [%r33+2048];
	fma.rn.f32 	%f259, %f257, %f258, %f256;
	ld.shared.f32 	%f260, [%r5+68];
	ld.shared.f32 	%f261, [%r33+2176];
	fma.rn.f32 	%f262, %f260, %f261, %f259;
	ld.shared.f32 	%f263, [%r5+72];
	ld.shared.f32 	%f264, [%r33+2304];
	fma.rn.f32 	%f265, %f263, %f264, %f262;
	ld.shared.f32 	%f266, [%r5+76];
	ld.shared.f32 	%f267, [%r33+2432];
	fma.rn.f32 	%f268, %f266, %f267, %f265;
	ld.shared.f32 	%f269, [%r5+80];
	ld.shared.f32 	%f270, [%r33+2560];
	fma.rn.f32 	%f271, %f269, %f270, %f268;
	ld.shared.f32 	%f272, [%r5+84];
	ld.shared.f32 	%f273, [%r33+2688];
	fma.rn.f32 	%f274, %f272, %f273, %f271;
	ld.shared.f32 	%f275, [%r5+88];
	ld.shared.f32 	%f276, [%r33+2816];
	fma.rn.f32 	%f277, %f275, %f276, %f274;
	ld.shared.f32 	%f278, [%r5+92];
	ld.shared.f32 	%f279, [%r33+2944];
	fma.rn.f32 	%f280, %f278, %f279, %f277;
	ld.shared.f32 	%f281, [%r5+96];
	ld.shared.f32 	%f282, [%r33+3072];
	fma.rn.f32 	%f283, %f281, %f282, %f280;
	ld.shared.f32 	%f284, [%r5+100];
	ld.shared.f32 	%f285, [%r33+3200];
	fma.rn.f32 	%f286, %f284, %f285, %f283;
	ld.shared.f32 	%f287, [%r5+104];
	ld.shared.f32 	%f288, [%r33+3328];
	fma.rn.f32 	%f289, %f287, %f288, %f286;
	ld.shared.f32 	%f290, [%r5+108];
	ld.shared.f32 	%f291, [%r33+3456];
	fma.rn.f32 	%f292, %f290, %f291, %f289;
	ld.shared.f32 	%f293, [%r5+112];
	ld.shared.f32 	%f294, [%r33+3584];
	fma.rn.f32 	%f295, %f293, %f294, %f292;
	ld.shared.f32 	%f296, [%r5+116];
	ld.shared.f32 	%f297, [%r33+3712];
	fma.rn.f32 	%f298, %f296, %f297, %f295;
	ld.shared.f32 	%f299, [%r5+120];
	ld.shared.f32 	%f300, [%r33+3840];
	fma.rn.f32 	%f301, %f299, %f300, %f298;
	ld.shared.f32 	%f302, [%r5+124];
	ld.shared.f32 	%f303, [%r33+3968];
	fma.rn.f32 	%f405, %f302, %f303, %f301;
	bar.sync 	0;
	ld.global.f32 	%f304, [%rd9+384];
	st.shared.f32 	[%r6], %f304;
	bar.sync 	0;
	ld.shared.f32 	%f305, [%r5];
	ld.shared.f32 	%f306, [%r33];
	fma.rn.f32 	%f307, %f305, %f306, %f404;
	ld.shared.f32 	%f308, [%r5+4];
	ld.shared.f32 	%f309, [%r33+128];
	fma.rn.f32 	%f310, %f308, %f309, %f307;
	ld.shared.f32 	%f311, [%r5+8];
	ld.shared.f32 	%f312, [%r33+256];
	fma.rn.f32 	%f313, %f311, %f312, %f310;
	ld.shared.f32 	%f314, [%r5+12];
	ld.shared.f32 	%f315, [%r33+384];
	fma.rn.f32 	%f316, %f314, %f315, %f313;
	ld.shared.f32 	%f317, [%r5+16];
	ld.shared.f32 	%f318, [%r33+512];
	fma.rn.f32 	%f319, %f317, %f318, %f316;
	ld.shared.f32 	%f320, [%r5+20];
	ld.shared.f32 	%f321, [%r33+640];
	fma.rn.f32 	%f322, %f320, %f321, %f319;
	ld.shared.f32 	%f323, [%r5+24];
	ld.shared.f32 	%f324, [%r33+768];
	fma.rn.f32 	%f325, %f323, %f324, %f322;
	ld.shared.f32 	%f326, [%r5+28];
	ld.shared.f32 	%f327, [%r33+896];
	fma.rn.f32 	%f328, %f326, %f327, %f325;
	ld.shared.f32 	%f329, [%r5+32];
	ld.shared.f32 	%f330, [%r33+1024];
	fma.rn.f32 	%f331, %f329, %f330, %f328;
	ld.shared.f32 	%f332, [%r5+36];
	ld.shared.f32 	%f333, [%r33+1152];
	fma.rn.f32 	%f334, %f332, %f333, %f331;
	ld.shared.f32 	%f335, [%r5+40];
	ld.shared.f32 	%f336, [%r33+1280];
	fma.rn.f32 	%f337, %f335, %f336, %f334;
	ld.shared.f32 	%f338, [%r5+44];
	ld.shared.f32 	%f339, [%r33+1408];
	fma.rn.f32 	%f340, %f338, %f339, %f337;
	ld.shared.f32 	%f341, [%r5+48];
	ld.shared.f32 	%f342, [%r33+1536];
	fma.rn.f32 	%f343, %f341, %f342, %f340;
	ld.shared.f32 	%f344, [%r5+52];
	ld.shared.f32 	%f345, [%r33+1664];
	fma.rn.f32 	%f346, %f344, %f345, %f343;
	ld.shared.f32 	%f347, [%r5+56];
	ld.shared.f32 	%f348, [%r33+1792];
	fma.rn.f32 	%f349, %f347, %f348, %f346;
	ld.shared.f32 	%f350, [%r5+60];
	ld.shared.f32 	%f351, [%r33+1920];
	fma.rn.f32 	%f352, %f350, %f351, %f349;
	ld.shared.f32 	%f353, [%r5+64];
	ld.shared.f32 	%f354, [%r33+2048];
	fma.rn.f32 	%f355, %f353, %f354, %f352;
	ld.shared.f32 	%f356, [%r5+68];
	ld.shared.f32 	%f357, [%r33+2176];
	fma.rn.f32 	%f358, %f356, %f357, %f355;
	ld.shared.f32 	%f359, [%r5+72];
	ld.shared.f32 	%f360, [%r33+2304];
	fma.rn.f32 	%f361, %f359, %f360, %f358;
	ld.shared.f32 	%f362, [%r5+76];
	ld.shared.f32 	%f363, [%r33+2432];
	fma.rn.f32 	%f364, %f362, %f363, %f361;
	ld.shared.f32 	%f365, [%r5+80];
	ld.shared.f32 	%f366, [%r33+2560];
	fma.rn.f32 	%f367, %f365, %f366, %f364;
	ld.shared.f32 	%f368, [%r5+84];
	ld.shared.f32 	%f369, [%r33+2688];
	fma.rn.f32 	%f370, %f368, %f369, %f367;
	ld.shared.f32 	%f371, [%r5+88];
	ld.shared.f32 	%f372, [%r33+2816];
	fma.rn.f32 	%f373, %f371, %f372, %f370;
	ld.shared.f32 	%f374, [%r5+92];
	ld.shared.f32 	%f375, [%r33+2944];
	fma.rn.f32 	%f376, %f374, %f375, %f373;
	ld.shared.f32 	%f377, [%r5+96];
	ld.shared.f32 	%f378, [%r33+3072];
	fma.rn.f32 	%f379, %f377, %f378, %f376;
	ld.shared.f32 	%f380, [%r5+100];
	ld.shared.f32 	%f381, [%r33+3200];
	fma.rn.f32 	%f382, %f380, %f381, %f379;
	ld.shared.f32 	%f383, [%r5+104];
	ld.shared.f32 	%f384, [%r33+3328];
	fma.rn.f32 	%f385, %f383, %f384, %f382;
	ld.shared.f32 	%f386, [%r5+108];
	ld.shared.f32 	%f387, [%r33+3456];
	fma.rn.f32 	%f388, %f386, %f387, %f385;
	ld.shared.f32 	%f389, [%r5+112];
	ld.shared.f32 	%f390, [%r33+3584];
	fma.rn.f32 	%f391, %f389, %f390, %f388;
	ld.shared.f32 	%f392, [%r5+116];
	ld.shared.f32 	%f393, [%r33+3712];
	fma.rn.f32 	%f394, %f392, %f393, %f391;
	ld.shared.f32 	%f395, [%r5+120];
	ld.shared.f32 	%f396, [%r33+3840];
	fma.rn.f32 	%f397, %f395, %f396, %f394;
	ld.shared.f32 	%f398, [%r5+124];
	ld.shared.f32 	%f399, [%r33+3968];
	fma.rn.f32 	%f404, %f398, %f399, %f397;
	bar.sync 	0;
	add.s32 	%r39, %r39, 1;
	setp.eq.s32 	%p2, %r39, 0;
	add.s32 	%r38, %r38, 32;
	shl.b32 	%r34, %r16, 5;
	add.s32 	%r37, %r37, %r34;
	@%p2 bra 	$L__BB2_3;
	bra.uni 	$L__BB2_2;
$L__BB2_3:
	ld.param.u64 	%rd15, [_Z24sgemm_tiled_coarsed_pmppILi32ELi4EEviiifPKfS1_fPf_param_7];
	add.s32 	%r35, %r4, %r1;
	mad.lo.s32 	%r36, %r16, %r3, %r35;
	cvta.to.global.u64 	%rd10, %rd15;
	mul.wide.s32 	%rd11, %r36, 4;
	add.s64 	%rd12, %rd10, %rd11;
	st.global.f32 	[%rd12], %f407;
	st.global.f32 	[%rd12+128], %f406;
	st.global.f32 	[%rd12+256], %f405;
	st.global.f32 	[%rd12+384], %f404;
	ret;

}
	// .globl	_Z24sgemm_tiled_coarsed_pmppILi32ELi8EEviiifPKfS1_fPf
.visible .entry _Z24sgemm_tiled_coarsed_pmppILi32ELi8EEviiifPKfS1_fPf(
	.param .u32 _Z24sgemm_tiled_coarsed_pmppILi32ELi8EEviiifPKfS1_fPf_param_0,
	.param .u32 _Z24sgemm_tiled_coarsed_pmppILi32ELi8EEviiifPKfS1_fPf_param_1,
	.param .u32 _Z24sgemm_tiled_coarsed_pmppILi32ELi8EEviiifPKfS1_fPf_param_2,
	.param .f32 _Z24sgemm_tiled_coarsed_pmppILi32ELi8EEviiifPKfS1_fPf_param_3,
	.param .u64 .ptr .align 1 _Z24sgemm_tiled_coarsed_pmppILi32ELi8EEviiifPKfS1_fPf_param_4,
	.param .u64 .ptr .align 1 _Z24sgemm_tiled_coarsed_pmppILi32ELi8EEviiifPKfS1_fPf_param_5,
	.param .f32 _Z24sgemm_tiled_coarsed_pmppILi32ELi8EEviiifPKfS1_fPf_param_6,
	.param .u64 .ptr .align 1 _Z24sgemm_tiled_coarsed_pmppILi32ELi8EEviiifPKfS1_fPf_param_7
)
{
	.reg .pred 	%p<3>;
	.reg .b32 	%r<47>;
	.reg .b32 	%f<812>;
	.reg .b64 	%rd<16>;
	// demoted variable
	.shared .align 4 .b8 _ZZ24sgemm_tiled_coarsed_pmppILi32ELi8EEviiifPKfS1_fPfE3Mds[4096];
	// demoted variable
	.shared .align 4 .b8 _ZZ24sgemm_tiled_coarsed_pmppILi32ELi8EEviiifPKfS1_fPfE3Nds[4096];
	ld.param.u32 	%r15, [_Z24sgemm_tiled_coarsed_pmppILi32ELi8EEviiifPKfS1_fPf_param_2];
	mov.u32 	%r16, %ctaid.x;
	mov.u32 	%r17, %ctaid.y;
	mov.u32 	%r1, %tid.x;
	mov.u32 	%r2, %tid.y;
	shl.b32 	%r18, %r17, 5;
	add.s32 	%r3, %r18, %r2;
	shl.b32 	%r4, %r16, 8;
	setp.lt.s32 	%p1, %r15, 32;
	mov.f32 	%f804, 0f00000000;
	mov.f32 	%f805, %f804;
	mov.f32 	%f806, %f804;
	mov.f32 	%f807, %f804;
	mov.f32 	%f808, %f804;
	mov.f32 	%f809, %f804;
	mov.f32 	%f810, %f804;
	mov.f32 	%f811, %f804;
	@%p1 bra 	$L__BB3_3;
	shl.b32 	%r19, %r2, 7;
	mov.u32 	%r20, _ZZ24sgemm_tiled_coarsed_pmppILi32ELi8EEviiifPKfS1_fPfE3Mds;
	add.s32 	%r5, %r20, %r19;
	shr.s32 	%r21, %r15, 31;
	shr.u32 	%r22, %r21, 27;
	add.s32 	%r23, %r15, %r22;
	shr.s32 	%r24, %r23, 5;
	neg.s32 	%r46, %r24;
	mad.lo.s32 	%r45, %r15, %r3, %r1;
	mad.lo.s32 	%r25, %r2, %r15, %r1;
	add.s32 	%r44, %r25, %r4;
	mov.f32 	%f804, 0f00000000;
$L__BB3_2:
	ld.param.u64 	%rd14, [_Z24sgemm_tiled_coarsed_pmppILi32ELi8EEviiifPKfS1_fPf_param_5];
	ld.param.u64 	%rd13, [_Z24sgemm_tiled_coarsed_pmppILi32ELi8EEviiifPKfS1_fPf_param_4];
	mul.wide.s32 	%rd4, %r45, 4;
	cvta.to.global.u64 	%rd5, %rd13;
	add.s64 	%rd6, %rd5, %rd4;
	mul.wide.s32 	%rd7, %r44, 4;
	cvta.to.global.u64 	%rd8, %rd14;
	add.s64 	%rd9, %rd8, %rd7;
	ld.global.f32 	%f27, [%rd6];
	shl.b32 	%r27, %r1, 2;
	add.s32 	%r28, %r5, %r27;
	st.shared.f32 	[%r28], %f27;
	ld.global.f32 	%f28, [%rd9];
	mov.u32 	%r31, _ZZ24sgemm_tiled_coarsed_pmppILi32ELi8EEviiifPKfS1_fPfE3Nds;
	add.s32 	%r32, %r31, %r27;
	add.s32 	%r33, %r32, %r19;
	st.shared.f32 	[%r33], %f28;
	bar.sync 	0;
	ld.shared.f32 	%f29, [%r5];
	ld.shared.f32 	%f30, [%r32];
	fma.rn.f32 	%f31, %f29, %f30, %f811;
	ld.shared.f32 	%f32, [%r5+4];
	ld.shared.f32 	%f33, [%r32+128];
	fma.rn.f32 	%f34, %f32, %f33, %f31;
	ld.shared.f32 	%f35, [%r5+8];
	ld.shared.f32 	%f36, [%r32+256];
	fma.rn.f32 	%f37, %f35, %f36, %f34;
	ld.shared.f32 	%f38, [%r5+12];
	ld.shared.f32 	%f39, [%r32+384];
	fma.rn.f32 	%f40, %f38, %f39, %f37;
	ld.shared.f32 	%f41, [%r5+16];
	ld.shared.f32 	%f42, [%r32+512];
	fma.rn.f32 	%f43, %f41, %f42, %f40;
	ld.shared.f32 	%f44, [%r5+20];
	ld.shared.f32 	%f45, [%r32+640];
	fma.rn.f32 	%f46, %f44, %f45, %f43;
	ld.shared.f32 	%f47, [%r5+24];
	ld.shared.f32 	%f48, [%r32+768];
	fma.rn.f32 	%f49, %f47, %f48, %f46;
	ld.shared.f32 	%f50, [%r5+28];
	ld.shared.f32 	%f51, [%r32+896];
	fma.rn.f32 	%f52, %f50, %f51, %f49;
	ld.shared.f32 	%f53, [%r5+32];
	ld.shared.f32 	%f54, [%r32+1024];
	fma.rn.f32 	%f55, %f53, %f54, %f52;
	ld.shared.f32 	%f56, [%r5+36];
	ld.shared.f32 	%f57, [%r32+1152];
	fma.rn.f32 	%f58, %f56, %f57, %f55;
	ld.shared.f32 	%f59, [%r5+40];
	ld.shared.f32 	%f60, [%r32+1280];
	fma.rn.f32 	%f61, %f59, %f60, %f58;
	ld.shared.f32 	%f62, [%r5+44];
	ld.shared.f32 	%f63, [%r32+1408];
	fma.rn.f32 	%f64, %f62, %f63, %f61;
	ld.shared.f32 	%f65, [%r5+48];
	ld.shared.f32 	%f66, [%r32+1536];
	fma.rn.f32 	%f67, %f65, %f66, %f64;
	ld.shared.f32 	%f68, [%r5+52];
	ld.shared.f32 	%f69, [%r32+1664];
	fma.rn.f32 	%f70, %f68, %f69, %f67;
	ld.shared.f32 	%f71, [%r5+56];
	ld.shared.f32 	%f72, [%r32+1792];
	fma.rn.f32 	%f73, %f71, %f72, %f70;
	ld.shared.f32 	%f74, [%r5+60];
	ld.shared.f32 	%f75, [%r32+1920];
	fma.rn.f32 	%f76, %f74, %f75, %f73;
	ld.shared.f32 	%f77, [%r5+64];
	ld.shared.f32 	%f78, [%r32+2048];
	fma.rn.f32 	%f79, %f77, %f78, %f76;
	ld.shared.f32 	%f80, [%r5+68];
	ld.shared.f32 	%f81, [%r32+2176];
	fma.rn.f32 	%f82, %f80, %f81, %f79;
	ld.shared.f32 	%f83, [%r5+72];
	ld.shared.f32 	%f84, [%r32+2304];
	fma.rn.f32 	%f85, %f83, %f84, %f82;
	ld.shared.f32 	%f86, [%r5+76];
	ld.shared.f32 	%f87, [%r32+2432];
	fma.rn.f32 	%f88, %f86, %f87, %f85;
	ld.shared.f32 	%f89, [%r5+80];
	ld.shared.f32 	%f90, [%r32+2560];
	fma.rn.f32 	%f91, %f89, %f90, %f88;
	ld.shared.f32 	%f92, [%r5+84];
	ld.shared.f32 	%f93, [%r32+2688];
	fma.rn.f32 	%f94, %f92, %f93, %f91;
	ld.shared.f32 	%f95, [%r5+88];
	ld.shared.f32 	%f96, [%r32+2816];
	fma.rn.f32 	%f97, %f95, %f96, %f94;
	ld.shared.f32 	%f98, [%r5+92];
	ld.shared.f32 	%f99, [%r32+2944];
	fma.rn.f32 	%f100, %f98, %f99, %f97;
	ld.shared.f32 	%f101, [%r5+96];
	ld.shared.f32 	%f102, [%r32+3072];
	fma.rn.f32 	%f103, %f101, %f102, %f100;
	ld.shared.f32 	%f104, [%r5+100];
	ld.shared.f32 	%f105, [%r32+3200];
	fma.rn.f32 	%f106, %f104, %f105, %f103;
	ld.shared.f32 	%f107, [%r5+104];
	ld.shared.f32 	%f108, [%r32+3328];
	fma.rn.f32 	%f109, %f107, %f108, %f106;
	ld.shared.f32 	%f110, [%r5+108];
	ld.shared.f32 	%f111, [%r32+3456];
	fma.rn.f32 	%f112, %f110, %f111, %f109;
	ld.shared.f32 	%f113, [%r5+112];
	ld.shared.f32 	%f114, [%r32+3584];
	fma.rn.f32 	%f115, %f113, %f114, %f112;
	ld.shared.f32 	%f116, [%r5+116];
	ld.shared.f32 	%f117, [%r32+3712];
	fma.rn.f32 	%f118, %f116, %f117, %f115;
	ld.shared.f32 	%f119, [%r5+120];
	ld.shared.f32 	%f120, [%r32+3840];
	fma.rn.f32 	%f121, %f119, %f120, %f118;
	ld.shared.f32 	%f122, [%r5+124];
	ld.shared.f32 	%f123, [%r32+3968];
	fma.rn.f32 	%f811, %f122, %f123, %f121;
	bar.sync 	0;
	ld.global.f32 	%f124, [%rd9+128];
	st.shared.f32 	[%r33], %f124;
	bar.sync 	0;
	ld.shared.f32 	%f125, [%r5];
	ld.shared.f32 	%f126, [%r32];
	fma.rn.f32 	%f127, %f125, %f126, %f810;
	ld.shared.f32 	%f128, [%r5+4];
	ld.shared.f32 	%f129, [%r32+128];
	fma.rn.f32 	%f130, %f128, %f129, %f127;
	ld.shared.f32 	%f131, [%r5+8];
	ld.shared.f32 	%f132, [%r32+256];
	fma.rn.f32 	%f133, %f131, %f132, %f130;
	ld.shared.f32 	%f134, [%r5+12];
	ld.shared.f32 	%f135, [%r32+384];
	fma.rn.f32 	%f136, %f134, %f135, %f133;
	ld.shared.f32 	%f137, [%r5+16];
	ld.shared.f32 	%f138, [%r32+512];
	fma.rn.f32 	%f139, %f137, %f138, %f136;
	ld.shared.f32 	%f140, [%r5+20];
	ld.shared.f32 	%f141, [%r32+640];
	fma.rn.f32 	%f142, %f140, %f141, %f139;
	ld.shared.f32 	%f143, [%r5+24];
	ld.shared.f32 	%f144, [%r32+768];
	fma.rn.f32 	%f145, %f143, %f144, %f142;
	ld.shared.f32 	%f146, [%r5+28];
	ld.shared.f32 	%f147, [%r32+896];
	fma.rn.f32 	%f148, %f146, %f147, %f145;
	ld.shared.f32 	%f149, [%r5+32];
	ld.shared.f32 	%f150, [%r32+1024];
	fma.rn.f32 	%f151, %f149, %f150, %f148;
	ld.shared.f32 	%f152, [%r5+36];
	ld.shared.f32 	%f153, [%r32+1152];
	fma.rn.f32 	%f154, %f152, %f153, %f151;
	ld.shared.f32 	%f155, [%r5+40];
	ld.shared.f32 	%f156, [%r32+1280];
	fma.rn.f32 	%f157, %f155, %f156, %f154;
	ld.shared.f32 	%f158, [%r5+44];
	ld.shared.f32 	%f159, [%r32+1408];
	fma.rn.f32 	%f160, %f158, %f159, %f157;
	ld.shared.f32 	%f161, [%r5+48];
	ld.shared.f32 	%f162, [%r32+1536];
	fma.rn.f32 	%f163, %f161, %f162, %f160;
	ld.shared.f32 	%f164, [%r5+52];
	ld.shared.f32 	%f165, [%r32+1664];
	fma.rn.f32 	%f166, %f164, %f165, %f163;
	ld.shared.f32 	%f167, [%r5+56];
	ld.shared.f32 	%f168, [%r32+1792];
	fma.rn.f32 	%f169, %f167, %f168, %f166;
	ld.shared.f32 	%f170, [%r5+60];
	ld.shared.f32 	%f171, [%r32+1920];
	fma.rn.f32 	%f172, %f170, %f171, %f169;
	ld.shared.f32 	%f173, [%r5+64];
	ld.shared.f32 	%f174, [%r32+2048];
	fma.rn.f32 	%f175, %f173, %f174, %f172;
	ld.shared.f32 	%f176, [%r5+68];
	ld.shared.f32 	%f177, [%r32+2176];
	fma.rn.f32 	%f178, %f176, %f177, %f175;
	ld.shared.f32 	%f179, [%r5+72];
	ld.shared.f32 	%f180, [%r32+2304];
	fma.rn.f32 	%f181, %f179, %f180, %f178;
	ld.shared.f32 	%f182, [%r5+76];
	ld.shared.f32 	%f183, [%r32+2432];
	fma.rn.f32 	%f184, %f182, %f183, %f181;
	ld.shared.f32 	%f185, [%r5+80];
	ld.shared.f32 	%f186, [%r32+2560];
	fma.rn.f32 	%f187, %f185, %f186, %f184;
	ld.shared.f32 	%f188, [%r5+84];
	ld.shared.f32 	%f189, [%r32+2688];
	fma.rn.f32 	%f190, %f188, %f189, %f187;
	ld.shared.f32 	%f191, [%r5+88];
	ld.shared.f32 	%f192, [%r32+2816];
	fma.rn.f32 	%f193, %f191, %f192, %f190;
	ld.shared.f32 	%f194, [%r5+92];
	ld.shared.f32 	%f195, [%r32+2944];
	fma.rn.f32 	%f196, %f194, %f195, %f193;
	ld.shared.f32 	%f197, [%r5+96];
	ld.shared.f32 	%f198, [%r32+3072];
	fma.rn.f32 	%f199, %f197, %f198, %f196;
	ld.shared.f32 	%f200, [%r5+100];
	ld.shared.f32 	%f201, [%r32+3200];
	fma.rn.f32 	%f202, %f200, %f201, %f199;
	ld.shared.f32 	%f203, [%r5+104];
	ld.shared.f32 	%f204, [%r32+3328];
	fma.rn.f32 	%f205, %f203, %f204, %f202;
	ld.shared.f32 	%f206, [%r5+108];
	ld.shared.f32 	%f207, [%r32+3456];
	fma.rn.f32 	%f208, %f206, %f207, %f205;
	ld.shared.f32 	%f209, [%r5+112];
	ld.shared.f32 	%f210, [%r32+3584];
	fma.rn.f32 	%f211, %f209, %f210, %f208;
	ld.shared.f32 	%f212, [%r5+116];
	ld.shared.f32 	%f213, [%r32+3712];
	fma.rn.f32 	%f214, %f212, %f213, %f211;
	ld.shared.f32 	%f215, [%r5+120];
	ld.shared.f32 	%f216, [%r32+3840];
	fma.rn.f32 	%f217, %f215, %f216, %f214;
	ld.shared.f32 	%f218, [%r5+124];
	ld.shared.f32 	%f219, [%r32+3968];
	fma.rn.f32 	%f810, %f218, %f219, %f217;
	bar.sync 	0;
	ld.global.f32 	%f220, [%rd9+256];
	st.shared.f32 	[%r33], %f220;
	bar.sync 	0;
	ld.shared.f32 	%f221, [%r5];
	ld.shared.f32 	%f222, [%r32];
	fma.rn.f32 	%f223, %f221, %f222, %f809;
	ld.shared.f32 	%f224, [%r5+4];
	ld.shared.f32 	%f225, [%r32+128];
	fma.rn.f32 	%f226, %f224, %f225, %f223;
	ld.shared.f32 	%f227, [%r5+8];
	ld.shared.f32 	%f228, [%r32+256];
	fma.rn.f32 	%f229, %f227, %f228, %f226;
	ld.shared.f32 	%f230, [%r5+12];
	ld.shared.f32 	%f231, [%r32+384];
	fma.rn.f32 	%f232, %f230, %f231, %f229;
	ld.shared.f32 	%f233, [%r5+16];
	ld.shared.f32 	%f234, [%r32+512];
	fma.rn.f32 	%f235, %f233, %f234, %f232;
	ld.shared.f32 	%f236, [%r5+20];
	ld.shared.f32 	%f237, [%r32+640];
	fma.rn.f32 	%f238, %f236, %f237, %f235;
	ld.shared.f32 	%f239, [%r5+24];
	ld.shared.f32 	%f240, [%r32+768];
	fma.rn.f32 	%f241, %f239, %f240, %f238;
	ld.shared.f32 	%f242, [%r5+28];
	ld.shared.f32 	%f243, [%r32+896];
	fma.rn.f32 	%f244, %f242, %f243, %f241;
	ld.shared.f32 	%f245, [%r5+32];
	ld.shared.f32 	%f246, [%r32+1024];
	fma.rn.f32 	%f247, %f245, %f246, %f244;
	ld.shared.f32 	%f248, [%r5+36];
	ld.shared.f32 	%f249, [%r32+1152];
	fma.rn.f32 	%f250, %f248, %f249, %f247;
	ld.shared.f32 	%f251, [%r5+40];
	ld.shared.f32 	%f252, [%r32+1280];
	fma.rn.f32 	%f253, %f251, %f252, %f250;
	ld.shared.f32 	%f254, [%r5+44];
	ld.shared.f32 	%f255, [%r32+1408];
	fma.rn.f32 	%f256, %f254, %f255, %f253;
	ld.shared.f32 	%f257, [%r5+48];
	ld.shared.f32 	%f258, [%r32+1536];
	fma.rn.f32 	%f259, %f257, %f258, %f256;
	ld.shared.f32 	%f260, [%r5+52];
	ld.shared.f32 	%f261, [%r32+1664];
	fma.rn.f32 	%f262, %f260, %f261, %f259;
	ld.shared.f32 	%f263, [%r5+56];
	ld.shared.f32 	%f264, [%r32+1792];
	fma.rn.f32 	%f265, %f263, %f264, %f262;
	ld.shared.f32 	%f266, [%r5+60];
	ld.shared.f32 	%f267, [%r32+1920];
	fma.rn.f32 	%f268, %f266, %f267, %f265;
	ld.shared.f32 	%f269, [%r5+64];
	ld.shared.f32 	%f270, [%r32+2048];
	fma.rn.f32 	%f271, %f269, %f270, %f268;
	ld.shared.f32 	%f272, [%r5+68];
	ld.shared.f32 	%f273, [%r32+2176];
	fma.rn.f32 	%f274, %f272, %f273, %f271;
	ld.shared.f32 	%f275, [%r5+72];
	ld.shared.f32 	%f276, [%r32+2304];
	fma.rn.f32 	%f277, %f275, %f276, %f274;
	ld.shared.f32 	%f278, [%r5+76];
	ld.shared.f32 	%f279, [%r32+2432];
	fma.rn.f32 	%f280, %f278, %f279, %f277;
	ld.shared.f32 	%f281, [%r5+80];
	ld.shared.f32 	%f282, [%r32+2560];
	fma.rn.f32 	%f283, %f281, %f282, %f280;
	ld.shared.f32 	%f284, [%r5+84];
	ld.shared.f32 	%f285, [%r32+2688];
	fma.rn.f32 	%f286, %f284, %f285, %f283;
	ld.shared.f32 	%f287, [%r5+88];
	ld.shared.f32 	%f288, [%r32+2816];
	fma.rn.f32 	%f289, %f287, %f288, %f286;
	ld.shared.f32 	%f290, [%r5+92];
	ld.shared.f32 	%f291, [%r32+2944];
	fma.rn.f32 	%f292, %f290, %f291, %f289;
	ld.shared.f32 	%f293, [%r5+96];
	ld.shared.f32 	%f294, [%r32+3072];
	fma.rn.f32 	%f295, %f293, %f294, %f292;
	ld.shared.f32 	%f296, [%r5+100];
	ld.shared.f32 	%f297, [%r32+3200];
	fma.rn.f32 	%f298, %f296, %f297, %f295;
	ld.shared.f32 	%f299, [%r5+104];
	ld.shared.f32 	%f300, [%r32+3328];
	fma.rn.f32 	%f301, %f299, %f300, %f298;
	ld.shared.f32 	%f302, [%r5+108];
	ld.shared.f32 	%f303, [%r32+3456];
	fma.rn.f32 	%f304, %f302, %f303, %f301;
	ld.shared.f32 	%f305, [%r5+112];
	ld.shared.f32 	%f306, [%r32+3584];
	fma.rn.f32 	%f307, %f305, %f306, %f304;
	ld.shared.f32 	%f308, [%r5+116];
	ld.shared.f32 	%f309, [%r32+3712];
	fma.rn.f32 	%f310, %f308, %f309, %f307;
	ld.shared.f32 	%f311, [%r5+120];
	ld.shared.f32 	%f312, [%r32+3840];
	fma.rn.f32 	%f313, %f311, %f312, %f310;
	ld.shared.f32 	%f314, [%r5+124];
	ld.shared.f32 	%f315, [%r32+3968];
	fma.rn.f32 	%f809, %f314, %f315, %f313;
	bar.sync 	0;
	ld.global.f32 	%f316, [%rd9+384];
	st.shared.f32 	[%r33], %f316;
	bar.sync 	0;
	ld.shared.f32 	%f317, [%r5];
	ld.shared.f32 	%f318, [%r32];
	fma.rn.f32 	%f319, %f317, %f318, %f808;
	ld.shared.f32 	%f320, [%r5+4];
	ld.shared.f32 	%f321, [%r32+128];
	fma.rn.f32 	%f322, %f320, %f321, %f319;
	ld.shared.f32 	%f323, [%r5+8];
	ld.shared.f32 	%f324, [%r32+256];
	fma.rn.f32 	%f325, %f323, %f324, %f322;
	ld.shared.f32 	%f326, [%r5+12];
	ld.shared.f32 	%f327, [%r32+384];
	fma.rn.f32 	%f328, %f326, %f327, %f325;
	ld.shared.f32 	%f329, [%r5+16];
	ld.shared.f32 	%f330, [%r32+512];
	fma.rn.f32 	%f331, %f329, %f330, %f328;
	ld.shared.f32 	%f332, [%r5+20];
	ld.shared.f32 	%f333, [%r32+640];
	fma.rn.f32 	%f334, %f332, %f333, %f331;
	ld.shared.f32 	%f335, [%r5+24];
	ld.shared.f32 	%f336, [%r32+768];
	fma.rn.f32 	%f337, %f335, %f336, %f334;
	ld.shared.f32 	%f338, [%r5+28];
	ld.shared.f32 	%f339, [%r32+896];
	fma.rn.f32 	%f340, %f338, %f339, %f337;
	ld.shared.f32 	%f341, [%r5+32];
	ld.shared.f32 	%f342, [%r32+1024];
	fma.rn.f32 	%f343, %f341, %f342, %f340;
	ld.shared.f32 	%f344, [%r5+36];
	ld.shared.f32 	%f345, [%r32+1152];
	fma.rn.f32 	%f346, %f344, %f345, %f343;
	ld.shared.f32 	%f347, [%r5+40];
	ld.shared.f32 	%f348, [%r32+1280];
	fma.rn.f32 	%f349, %f347, %f348, %f346;
	ld.shared.f32 	%f350, [%r5+44];
	ld.shared.f32 	%f351, [%r32+1408];
	fma.rn.f32 	%f352, %f350, %f351, %f349;
	ld.shared.f32 	%f353, [%r5+48];
	ld.shared.f32 	%f354, [%r32+1536];
	fma.rn.f32 	%f355, %f353, %f354, %f352;
	ld.shared.f32 	%f356, [%r5+52];
	ld.shared.f32 	%f357, [%r32+1664];
	fma.rn.f32 	%f358, %f356, %f357, %f355;
	ld.shared.f32 	%f359, [%r5+56];
	ld.shared.f32 	%f360, [%r32+1792];
	fma.rn.f32 	%f361, %f359, %f360, %f358;
	ld.shared.f32 	%f362, [%r5+60];
	ld.shared.f32 	%f363, [%r32+1920];
	fma.rn.f32 	%f364, %f362, %f363, %f361;
	ld.shared.f32 	%f365, [%r5+64];
	ld.shared.f32 	%f366, [%r32+2048];
	fma.rn.f32 	%f367, %f365, %f366, %f364;
	ld.shared.f32 	%f368, [%r5+68];
	ld.shared.f32 	%f369, [%r32+2176];
	fma.rn.f32 	%f370, %f368, %f369, %f367;
	ld.shared.f32 	%f371, [%r5+72];
	ld.shared.f32 	%f372, [%r32+2304];
	fma.rn.f32 	%f373, %f371, %f372, %f370;
	ld.shared.f32 	%f374, [%r5+76];
	ld.shared.f32 	%f375, [%r32+2432];
	fma.rn.f32 	%f376, %f374, %f375, %f373;
	ld.shared.f32 	%f377, [%r5+80];
	ld.shared.f32 	%f378, [%r32+2560];
	fma.rn.f32 	%f379, %f377, %f378, %f376;
	ld.shared.f32 	%f380, [%r5+84];
	ld.shared.f32 	%f381, [%r32+2688];
	fma.rn.f32 	%f382, %f380, %f381, %f379;
	ld.shared.f32 	%f383, [%r5+88];
	ld.shared.f32 	%f384, [%r32+2816];
	fma.rn.f32 	%f385, %f383, %f384, %f382;
	ld.shared.f32 	%f386, [%r5+92];
	ld.shared.f32 	%f387, [%r32+2944];
	fma.rn.f32 	%f388, %f386, %f387, %f385;
	ld.shared.f32 	%f389, [%r5+96];
	ld.shared.f32 	%f390, [%r32+3072];
	fma.rn.f32 	%f391, %f389, %f390, %f388;
	ld.shared.f32 	%f392, [%r5+100];
	ld.shared.f32 	%f393, [%r32+3200];
	fma.rn.f32 	%f394, %f392, %f393, %f391;
	ld.shared.f32 	%f395, [%r5+104];
	ld.shared.f32 	%f396, [%r32+3328];
	fma.rn.f32 	%f397, %f395, %f396, %f394;
	ld.shared.f32 	%f398, [%r5+108];
	ld.shared.f32 	%f399, [%r32+3456];
	fma.rn.f32 	%f400, %f398, %f399, %f397;
	ld.shared.f32 	%f401, [%r5+112];
	ld.shared.f32 	%f402, [%r32+3584];
	fma.rn.f32 	%f403, %f401, %f402, %f400;
	ld.shared.f32 	%f404, [%r5+116];
	ld.shared.f32 	%f405, [%r32+3712];
	fma.rn.f32 	%f406, %f404, %f405, %f403;
	ld.shared.f32 	%f407, [%r5+120];
	ld.shared.f32 	%f408, [%r32+3840];
	fma.rn.f32 	%f409, %f407, %f408, %f406;
	ld.shared.f32 	%f410, [%r5+124];
	ld.shared.f32 	%f411, [%r32+3968];
	fma.rn.f32 	%f808, %f410, %f411, %f409;
	bar.sync 	0;
	ld.global.f32 	%f412, [%rd9+512];
	st.shared.f32 	[%r33], %f412;
	bar.sync 	0;
	ld.shared.f32 	%f413, [%r5];
	ld.shared.f32 	%f414, [%r32];
	fma.rn.f32 	%f415, %f413, %f414, %f807;
	ld.shared.f32 	%f416, [%r5+4];
	ld.shared.f32 	%f417, [%r32+128];
	fma.rn.f32 	%f418, %f416, %f417, %f415;
	ld.shared.f32 	%f419, [%r5+8];
	ld.shared.f32 	%f420, [%r32+256];
	fma.rn.f32 	%f421, %f419, %f420, %f418;
	ld.shared.f32 	%f422, [%r5+12];
	ld.shared.f32 	%f423, [%r32+384];
	fma.rn.f32 	%f424, %f422, %f423, %f421;
	ld.shared.f32 	%f425, [%r5+16];
	ld.shared.f32 	%f426, [%r32+512];
	fma.rn.f32 	%f427, %f425, %f426, %f424;
	ld.shared.f32 	%f428, [%r5+20];
	ld.shared.f32 	%f429, [%r32+640];
	fma.rn.f32 	%f430, %f428, %f429, %f427;
	ld.shared.f32 	%f431, [%r5+24];
	ld.shared.f32 	%f432, [%r32+768];
	fma.rn.f32 	%f433, %f431, %f432, %f430;
	ld.shared.f32 	%f434, [%r5+28];
	ld.shared.f32 	%f435, [%r32+896];
	fma.rn.f32 	%f436, %f434, %f435, %f433;
	ld.shared.f32 	%f437, [%r5+32];
	ld.shared.f32 	%f438, [%r32+1024];
	fma.rn.f32 	%f439, %f437, %f438, %f436;
	ld.shared.f32 	%f440, [%r5+36];
	ld.shared.f32 	%f441, [%r32+1152];
	fma.rn.f32 	%f442, %f440, %f441, %f439;
	ld.shared.f32 	%f443, [%r5+40];
	ld.shared.f32 	%f444, [%r32+1280];
	fma.rn.f32 	%f445, %f443, %f444, %f442;
	ld.shared.f32 	%f446, [%r5+44];
	ld.shared.f32 	%f447, [%r32+1408];
	fma.rn.f32 	%f448, %f446, %f447, %f445;
	ld.shared.f32 	%f449, [%r5+48];
	ld.shared.f32 	%f450, [%r32+1536];
	fma.rn.f32 	%f451, %f449, %f450, %f448;
	ld.shared.f32 	%f452, [%r5+52];
	ld.shared.f32 	%f453, [%r32+1664];
	fma.rn.f32 	%f454, %f452, %f453, %f451;
	ld.shared.f32 	%f455, [%r5+56];
	ld.shared.f32 	%f456, [%r32+1792];
	fma.rn.f32 	%f457, %f455, %f456, %f454;
	ld.shared.f32 	%f458, [%r5+60];
	ld.shared.f32 	%f459, [%r32+1920];
	fma.rn.f32 	%f460, %f458, %f459, %f457;
	ld.shared.f32 	%f461, [%r5+64];
	ld.shared.f32 	%f462, [%r32+2048];
	fma.rn.f32 	%f463, %f461, %f462, %f460;
	ld.shared.f32 	%f464, [%r5+68];
	ld.shared.f32 	%f465, [%r32+2176];
	fma.rn.f32 	%f466, %f464, %f465, %f463;
	ld.shared.f32 	%f467, [%r5+72];
	ld.shared.f32 	%f468, [%r32+2304];
	fma.rn.f32 	%f469, %f467, %f468, %f466;
	ld.shared.f32 	%f470, [%r5+76];
	ld.shared.f32 	%f471, [%r32+2432];
	fma.rn.f32 	%f472, %f470, %f471, %f469;
	ld.shared.f32 	%f473, [%r5+80];
	ld.shared.f32 	%f474, [%r32+2560];
	fma.rn.f32 	%f475, %f473, %f474, %f472;
	ld.shared.f32 	%f476, [%r5+84];
	ld.shared.f32 	%f477, [%r32+2688];
	fma.rn.f32 	%f478, %f476, %f477, %f475;
	ld.shared.f32 	%f479, [%r5+88];
	ld.shared.f32 	%f480, [%r32+2816];
	fma.rn.f32 	%f481, %f479, %f480, %f478;
	ld.shared.f32 	%f482, [%r5+92];
	ld.shared.f32 	%f483, [%r32+2944];
	fma.rn.f32 	%f484, %f482, %f483, %f481;
	ld.shared.f32 	%f485, [%r5+96];
	ld.shared.f32 	%f486, [%r32+3072];
	fma.rn.f32 	%f487, %f485, %f486, %f484;
	ld.shared.f32 	%f488, [%r5+100];
	ld.shared.f32 	%f489, [%r32+3200];
	fma.rn.f32 	%f490, %f488, %f489, %f487;
	ld.shared.f32 	%f491, [%r5+104];
	ld.shared.f32 	%f492, [%r32+3328];
	fma.rn.f32 	%f493, %f491, %f492, %f490;
	ld.shared.f32 	%f494, [%r5+108];
	ld.shared.f32 	%f495, [%r32+3456];
	fma.rn.f32 	%f496, %f494, %f495, %f493;
	ld.shared.f32 	%f497, [%r5+112];
	ld.shared.f32 	%f498, [%r32+3584];
	fma.rn.f32 	%f499, %f497, %f498, %f496;
	ld.shared.f32 	%f500, [%r5+116];
	ld.shared.f32 	%f501, [%r32+3712];
	fma.rn.f32 	%f502, %f500, %f501, %f499;
	ld.shared.f32 	%f503, [%r5+120];
	ld.shared.f32 	%f504, [%r32+3840];
	fma.rn.f32 	%f505, %f503, %f504, %f502;
	ld.shared.f32 	%f506, [%r5+124];
	ld.shared.f32 	%f507, [%r32+3968];
	fma.rn.f32 	%f807, %f506, %f507, %f505;
	bar.sync 	0;
	ld.global.f32 	%f508, [%rd9+640];
	st.shared.f32 	[%r33], %f508;
	bar.sync 	0;
	ld.shared.f32 	%f509, [%r5];
	ld.shared.f32 	%f510, [%r32];
	fma.rn.f32 	%f511, %f509, %f510, %f806;
	ld.shared.f32 	%f512, [%r5+4];
	ld.shared.f32 	%f513, [%r32+128];
	fma.rn.f32 	%f514, %f512, %f513, %f511;
	ld.shared.f32 	%f515, [%r5+8];
	ld.shared.f32 	%f516, [%r32+256];
	fma.rn.f32 	%f517, %f515, %f516, %f514;
	ld.shared.f32 	%f518, [%r5+12];
	ld.shared.f32 	%f519, [%r32+384];
	fma.rn.f32 	%f520, %f518, %f519, %f517;
	ld.shared.f32 	%f521, [%r5+16];
	ld.shared.f32 	%f522, [%r32+512];
	fma.rn.f32 	%f523, %f521, %f522, %f520;
	ld.shared.f32 	%f524, [%r5+20];
	ld.shared.f32 	%f525, [%r32+640];
	fma.rn.f32 	%f526, %f524, %f525, %f523;
	ld.shared.f32 	%f527, [%r5+24];
	ld.shared.f32 	%f528, [%r32+768];
	fma.rn.f32 	%f529, %f527, %f528, %f526;
	ld.shared.f32 	%f530, [%r5+28];
	ld.shared.f32 	%f531, [%r32+896];
	fma.rn.f32 	%f532, %f530, %f531, %f529;
	ld.shared.f32 	%f533, [%r5+32];
	ld.shared.f32 	%f534, [%r32+1024];
	fma.rn.f32 	%f535, %f533, %f534, %f532;
	ld.shared.f32 	%f536, [%r5+36];
	ld.shared.f32 	%f537, [%r32+1152];
	fma.rn.f32 	%f538, %f536, %f537, %f535;
	ld.shared.f32 	%f539, [%r5+40];
	ld.shared.f32 	%f540, [%r32+1280];
	fma.rn.f32 	%f541, %f539, %f540, %f538;
	ld.shared.f32 	%f542, [%r5+44];
	ld.shared.f32 	%f543, [%r32+1408];
	fma.rn.f32 	%f544, %f542, %f543, %f541;
	ld.shared.f32 	%f545, [%r5+48];
	ld.shared.f32 	%f546, [%r32+1536];
	fma.rn.f32 	%f547, %f545, %f546, %f544;
	ld.shared.f32 	%f548, [%r5+52];
	ld.shared.f32 	%f549, [%r32+1664];
	fma.rn.f32 	%f550, %f548, %f549, %f547;
	ld.shared.f32 	%f551, [%r5+56];
	ld.shared.f32 	%f552, [%r32+1792];
	fma.rn.f32 	%f553, %f551, %f552, %f550;
	ld.shared.f32 	%f554, [%r5+60];
	ld.shared.f32 	%f555, [%r32+1920];
	fma.rn.f32 	%f556, %f554, %f555, %f553;
	ld.shared.f32 	%f557, [%r5+64];
	ld.shared.f32 	%f558, [%r32+2048];
	fma.rn.f32 	%f559, %f557, %f558, %f556;
	ld.shared.f32 	%f560, [%r5+68];
	ld.shared.f32 	%f561, [%r32+2176];
	fma.rn.f32 	%f562, %f560, %f561, %f559;
	ld.shared.f32 	%f563, [%r5+72];
	ld.shared.f32 	%f564, [%r32+2304];
	fma.rn.f32 	%f565, %f563, %f564, %f562;
	ld.shared.f32 	%f566, [%r5+76];
	ld.shared.f32 	%f567, [%r32+2432];
	fma.rn.f32 	%f568, %f566, %f567, %f565;
	ld.shared.f32 	%f569, [%r5+80];
	ld.shared.f32 	%f570, [%r32+2560];
	fma.rn.f32 	%f571, %f569, %f570, %f568;
	ld.shared.f32 	%f572, [%r5+84];
	ld.shared.f32 	%f573, [%r32+2688];
	fma.rn.f32 	%f574, %f572, %f573, %f571;
	ld.shared.f32 	%f575, [%r5+88];
	ld.shared.f32 	%f576, [%r32+2816];
	fma.rn.f32 	%f577, %f575, %f576, %f574;
	ld.shared.f32 	%f578, [%r5+92];
	ld.shared.f32 	%f579, [%r32+2944];
	fma.rn.f32 	%f580, %f578, %f579, %f577;
	ld.shared.f32 	%f581, [%r5+96];
	ld.shared.f32 	%f582, [%r32+3072];
	fma.rn.f32 	%f583, %f581, %f582, %f580;
	ld.shared.f32 	%f584, [%r5+100];
	ld.shared.f32 	%f585, [%r32+3200];
	fma.rn.f32 	%f586, %f584, %f585, %f583;
	ld.shared.f32 	%f587, [%r5+104];
	ld.shared.f32 	%f588, [%r32+3328];
	fma.rn.f32 	%f589, %f587, %f588, %f586;
	ld.shared.f32 	%f590, [%r5+108];
	ld.shared.f32 	%f591, [%r32+3456];
	fma.rn.f32 	%f592, %f590, %f591, %f589;
	ld.shared.f32 	%f593, [%r5+112];
	ld.shared.f32 	%f594, [%r32+3584];
	fma.rn.f32 	%f595, %f593, %f594, %f592;
	ld.shared.f32 	%f596, [%r5+116];
	ld.shared.f32 	%f597, [%r32+3712];
	fma.rn.f32 	%f598, %f596, %f597, %f595;
	ld.shared.f32 	%f599, [%r5+120];
	ld.shared.f32 	%f600, [%r32+3840];
	fma.rn.f32 	%f601, %f599, %f600, %f598;
	ld.shared.f32 	%f602, [%r5+124];
	ld.shared.f32 	%f603, [%r32+3968];
	fma.rn.f32 	%f806, %f602, %f603, %f601;
	bar.sync 	0;
	ld.global.f32 	%f604, [%rd9+768];
	st.shared.f32 	[%r33], %f604;
	bar.sync 	0;
	ld.shared.f32 	%f605, [%r5];
	ld.shared.f32 	%f606, [%r32];
	fma.rn.f32 	%f607, %f605, %f606, %f805;
	ld.shared.f32 	%f608, [%r5+4];
	ld.shared.f32 	%f609, [%r32+128];
	fma.rn.f32 	%f610, %f608, %f609, %f607;
	ld.shared.f32 	%f611, [%r5+8];
	ld.shared.f32 	%f612, [%r32+256];
	fma.rn.f32 	%f613, %f611, %f612, %f610;
	ld.shared.f32 	%f614, [%r5+12];
	ld.shared.f32 	%f615, [%r32+384];
	fma.rn.f32 	%f616, %f614, %f615, %f613;
	ld.shared.f32 	%f617, [%r5+16];
	ld.shared.f32 	%f618, [%r32+512];
	fma.rn.f32 	%f619, %f617, %f618, %f616;
	ld.shared.f32 	%f620, [%r5+20];
	ld.shared.f32 	%f621, [%r32+640];
	fma.rn.f32 	%f622, %f620, %f621, %f619;
	ld.shared.f32 	%f623, [%r5+24];
	ld.shared.f32 	%f624, [%r32+768];
	fma.rn.f32 	%f625, %f623, %f624, %f622;
	ld.shared.f32 	%f626, [%r5+28];
	ld.shared.f32 	%f627, [%r32+896];
	fma.rn.f32 	%f628, %f626, %f627, %f625;
	ld.shared.f32 	%f629, [%r5+32];
	ld.shared.f32 	%f630, [%r32+1024];
	fma.rn.f32 	%f631, %f629, %f630, %f628;
	ld.shared.f32 	%f632, [%r5+36];
	ld.shared.f32 	%f633, [%r32+1152];
	fma.rn.f32 	%f634, %f632, %f633, %f631;
	ld.shared.f32 	%f635, [%r5+40];
	ld.shared.f32 	%f636, [%r32+1280];
	fma.rn.f32 	%f637, %f635, %f636, %f634;
	ld.shared.f32 	%f638, [%r5+44];
	ld.shared.f32 	%f639, [%r32+1408];
	fma.rn.f32 	%f640, %f638, %f639, %f637;
	ld.shared.f32 	%f641, [%r5+48];
	ld.shared.f32 	%f642, [%r32+1536];
	fma.rn.f32 	%f643, %f641, %f642, %f640;
	ld.shared.f32 	%f644, [%r5+52];
	ld.shared.f32 	%f645, [%r32+1664];
	fma.rn.f32 	%f646, %f644, %f645, %f643;
	ld.shared.f32 	%f647, [%r5+56];
	ld.shared.f32 	%f648, [%r32+1792];
	fma.rn.f32 	%f649, %f647, %f648, %f646;
	ld.shared.f32 	%f650, [%r5+60];
	ld.shared.f32 	%f651, [%r32+1920];
	fma.rn.f32 	%f652, %f650, %f651, %f649;
	ld.shared.f32 	%f653, [%r5+64];
	ld.shared.f32 	%f654, [%r32+2048];
	fma.rn.f32 	%f655, %f653, %f654, %f652;
	ld.shared.f32 	%f656, [%r5+68];
	ld.shared.f32 	%f657, [%r32+2176];
	fma.rn.f32 	%f658, %f656, %f657, %f655;
	ld.shared.f32 	%f659, [%r5+72];
	ld.shared.f32 	%f660, [%r32+2304];
	fma.rn.f32 	%f661, %f659, %f660, %f658;
	ld.shared.f32 	%f662, [%r5+76];
	ld.shared.f32 	%f663, [%r32+2432];
	fma.rn.f32 	%f664, %f662, %f663, %f661;
	ld.shared.f32 	%f665, [%r5+80];
	ld.shared.f32 	%f666, [%r32+2560];
	fma.rn.f32 	%f667, %f665, %f666, %f664;
	ld.shared.f32 	%f668, [%r5+84];
	ld.shared.f32 	%f669, [%r32+2688];
	fma.rn.f32 	%f670, %f668, %f669, %f667;
	ld.shared.f32 	%f671, [%r5+88];
	ld.shared.f32 	%f672, [%r32+2816];
	fma.rn.f32 	%f673, %f671, %f672, %f670;
	ld.shared.f32 	%f674, [%r5+92];
	ld.shared.f32 	%f675, [%r32+2944];
	fma.rn.f32 	%f676, %f674, %f675, %f673;
	ld.shared.f32 	%f677, [%r5+96];
	ld.shared.f32 	%f678, [%r32+3072];
	fma.rn.f32 	%f679, %f677, %f678, %f676;
	ld.shared.f32 	%f680, [%r5+100];
	ld.shared.f32 	%f681, [%r32+3200];
	fma.rn.f32 	%f682, %f680, %f681, %f679;
	ld.shared.f32 	%f683, [%r5+104];
	ld.shared.f32 	%f684, [%r32+3328];
	fma.rn.f32 	%f685, %f683, %f684, %f682;
	ld.shared.f32 	%f686, [%r5+108];
	ld.shared.f32 	%f687, [%r32+3456];
	fma.rn.f32 	%f688, %f686, %f687, %f685;
	ld.shared.f32 	%f689, [%r5+112];
	ld.shared.f32 	%f690, [%r32+3584];
	fma.rn.f32 	%f691, %f689, %f690, %f688;
	ld.shared.f32 	%f692, [%r5+116];
	ld.shared.f32 	%f693, [%r32+3712];
	fma.rn.f32 	%f694, %f692, %f693, %f691;
	ld.shared.f32 	%f695, [%r5+120];
	ld.shared.f32 	%f696, [%r32+3840];
	fma.rn.f32 	%f697, %f695, %f696, %f694;
	ld.shared.f32 	%f698, [%r5+124];
	ld.shared.f32 	%f699, [%r32+3968];
	fma.rn.f32 	%f805, %f698, %f699, %f697;
	bar.sync 	0;
	ld.global.f32 	%f700, [%rd9+896];
	st.shared.f32 	[%r33], %f700;
	bar.sync 	0;
	ld.shared.f32 	%f701, [%r5];
	ld.shared.f32 	%f702, [%r32];
	fma.rn.f32 	%f703, %f701, %f702, %f804;
	ld.shared.f32 	%f704, [%r5+4];
	ld.shared.f32 	%f705, [%r32+128];
	fma.rn.f32 	%f706, %f704, %f705, %f703;
	ld.shared.f32 	%f707, [%r5+8];
	ld.shared.f32 	%f708, [%r32+256];
	fma.rn.f32 	%f709, %f707, %f708, %f706;
	ld.shared.f32 	%f710, [%r5+12];
	ld.shared.f32 	%f711, [%r32+384];
	fma.rn.f32 	%f712, %f710, %f711, %f709;
	ld.shared.f32 	%f713, [%r5+16];
	ld.shared.f32 	%f714, [%r32+512];
	fma.rn.f32 	%f715, %f713, %f714, %f712;
	ld.shared.f32 	%f716, [%r5+20];
	ld.shared.f32 	%f717, [%r32+640];
	fma.rn.f32 	%f718, %f716, %f717, %f715;
	ld.shared.f32 	%f719, [%r5+24];
	ld.shared.f32 	%f720, [%r32+768];
	fma.rn.f32 	%f721, %f719, %f720, %f718;
	ld.shared.f32 	%f722, [%r5+28];
	ld.shared.f32 	%f723, [%r32+896];
	fma.rn.f32 	%f724, %f722, %f723, %f721;
	ld.shared.f32 	%f725, [%r5+32];
	ld.shared.f32 	%f726, [%r32+1024];
	fma.rn.f32 	%f727, %f725, %f726, %f724;
	ld.shared.f32 	%f728, [%r5+36];
	ld.shared.f32 	%f729, [%r32+1152];
	fma.rn.f32 	%f730, %f728, %f729, %f727;
	ld.shared.f32 	%f731, [%r5+40];
	ld.shared.f32 	%f732, [%r32+1280];
	fma.rn.f32 	%f733, %f731, %f732, %f730;
	ld.shared.f32 	%f734, [%r5+44];
	ld.shared.f32 	%f735, [%r32+1408];
	fma.rn.f32 	%f736, %f734, %f735, %f733;
	ld.shared.f32 	%f737, [%r5+48];
	ld.shared.f32 	%f738, [%r32+1536];
	fma.rn.f32 	%f739, %f737, %f738, %f736;
	ld.shared.f32 	%f740, [%r5+52];
	ld.shared.f32 	%f741, [%r32+1664];
	fma.rn.f32 	%f742, %f740, %f741, %f739;
	ld.shared.f32 	%f743, [%r5+56];
	ld.shared.f32 	%f744, [%r32+1792];
	fma.rn.f32 	%f745, %f743, %f744, %f742;
	ld.shared.f32 	%f746, [%r5+60];
	ld.shared.f32 	%f747, [%r32+1920];
	fma.rn.f32 	%f748, %f746, %f747, %f745;
	ld.shared.f32 	%f749, [%r5+64];
	ld.shared.f32 	%f750, [%r32+2048];
	fma.rn.f32 	%f751, %f749, %f750, %f748;
	ld.shared.f32 	%f752, [%r5+68];
	ld.shared.f32 	%f753, [%r32+2176];
	fma.rn.f32 	%f754, %f752, %f753, %f751;
	ld.shared.f32 	%f755, [%r5+72];
	ld.shared.f32 	%f756, [%r32+2304];
	fma.rn.f32 	%f757, %f755, %f756, %f754;
	ld.shared.f32 	%f758, [%r5+76];
	ld.shared.f32 	%f759, [%r32+2432];
	fma.rn.f32 	%f760, %f758, %f759, %f757;
	ld.shared.f32 	%f761, [%r5+80];
	ld.shared.f32 	%f762, [%r32+2560];
	fma.rn.f32 	%f763, %f761, %f762, %f760;
	ld.shared.f32 	%f764, [%r5+84];
	ld.shared.f32 	%f765, [%r32+2688];
	fma.rn.f32 	%f766, %f764, %f765, %f763;
	ld.shared.f32 	%f767, [%r5+88];
	ld.shared.f32 	%f768, [%r32+2816];
	fma.rn.f32 	%f769, %f767, %f768, %f766;
	ld.shared.f32 	%f770, [%r5+92];
	ld.shared.f32 	%f771, [%r32+2944];
	fma.rn.f32 	%f772, %f770, %f771, %f769;
	ld.shared.f32 	%f773, [%r5+96];
	ld.shared.f32 	%f774, [%r32+3072];
	fma.rn.f32 	%f775, %f773, %f774, %f772;
	ld.shared.f32 	%f776, [%r5+100];
	ld.shared.f32 	%f777, [%r32+3200];
	fma.rn.f32 	%f778, %f776, %f777, %f775;
	ld.shared.f32 	%f779, [%r5+104];
	ld.shared.f32 	%f780, [%r32+3328];
	fma.rn.f32 	%f781, %f779, %f780, %f778;
	ld.shared.f32 	%f782, [%r5+108];
	ld.shared.f32 	%f783, [%r32+3456];
	fma.rn.f32 	%f784, %f782, %f783, %f781;
	ld.shared.f32 	%f785, [%r5+112];
	ld.shared.f32 	%f786, [%r32+3584];
	fma.rn.f32 	%f787, %f785, %f786, %f784;
	ld.shared.f32 	%f788, [%r5+116];
	ld.shared.f32 	%f789, [%r32+3712];
	fma.rn.f32 	%f790, %f788, %f789, %f787;
	ld.shared.f32 	%f791, [%r5+120];
	ld.shared.f32 	%f792, [%r32+3840];
	fma.rn.f32 	%f793, %f791, %f792, %f790;
	ld.shared.f32 	%f794, [%r5+124];
	ld.shared.f32 	%f795, [%r32+3968];
	fma.rn.f32 	%f804, %f794, %f795, %f793;
	bar.sync 	0;
	add.s32 	%r46, %r46, 1;
	setp.eq.s32 	%p2, %r46, 0;
	add.s32 	%r45, %r45, 32;
	shl.b32 	%r34, %r15, 5;
	add.s32 	%r44, %r44, %r34;
	@%p2 bra 	$L__BB3_3;
	bra.uni 	$L__BB3_2;
$L__BB3_3:
	ld.param.u64 	%rd15, [_Z24sgemm_tiled_coarsed_pmppILi32ELi8EEviiifPKfS1_fPf_param_7];
	add.s32 	%r42, %r4, %r1;
	mad.lo.s32 	%r43, %r15, %r3, %r42;
	cvta.to.global.u64 	%rd10, %rd15;
	mul.wide.s32 	%rd11, %r43, 4;
	add.s64 	%rd12, %rd10, %rd11;
	st.global.f32 	[%rd12], %f811;
	st.global.f32 	[%rd12+128], %f810;
	st.global.f32 	[%rd12+256], %f809;
	st.global.f32 	[%rd12+384], %f808;
	st.global.f32 	[%rd12+512], %f807;
	st.global.f32 	[%rd12+640], %f806;
	st.global.f32 	[%rd12+768], %f805;
	st.global.f32 	[%rd12+896], %f804;
	ret;

}
	// .globl	_Z24sgemm_tiled_coarsed_blogILi32ELi8EEviiifPKfS1_fPf
.visible .entry _Z24sgemm_tiled_coarsed_blogILi32ELi8EEviiifPKfS1_fPf(
	.param .u32 _Z24sgemm_tiled_coarsed_blogILi32ELi8EEviiifPKfS1_fPf_param_0,
	.param .u32 _Z24sgemm_tiled_coarsed_blogILi32ELi8EEviiifPKfS1_fPf_param_1,
	.param .u32 _Z24sgemm_tiled_coarsed_blogILi32ELi8EEviiifPKfS1_fPf_param_2,
	.param .f32 _Z24sgemm_tiled_coarsed_blogILi32ELi8EEviiifPKfS1_fPf_param_3,
	.param .u64 .ptr .align 1 _Z24sgemm_tiled_coarsed_blogILi32ELi8EEviiifPKfS1_fPf_param_4,
	.param .u64 .ptr .align 1 _Z24sgemm_tiled_coarsed_blogILi32ELi8EEviiifPKfS1_fPf_param_5,
	.param .f32 _Z24sgemm_tiled_coarsed_blogILi32ELi8EEviiifPKfS1_fPf_param_6,
	.param .u64 .ptr .align 1 _Z24sgemm_tiled_coarsed_blogILi32ELi8EEviiifPKfS1_fPf_param_7
)
{
	.reg .pred 	%p<3>;
	.reg .b32 	%r<82>;
	.reg .b32 	%f<595>;
	.reg .b64 	%rd<52>;
	// demoted variable
	.shared .align 4 .b8 _ZZ24sgemm_tiled_coarsed_blogILi32ELi8EEviiifPKfS1_fPfE2As[4096];
	// demoted variable
	.shared .align 4 .b8 _ZZ24sgemm_tiled_coarsed_blogILi32ELi8EEviiifPKfS1_fPfE2Bs[4096];
	ld.param.u32 	%r40, [_Z24sgemm_tiled_coarsed_blogILi32ELi8EEviiifPKfS1_fPf_param_2];
	ld.param.u64 	%rd5, [_Z24sgemm_tiled_coarsed_blogILi32ELi8EEviiifPKfS1_fPf_param_4];
	cvta.to.global.u64 	%rd1, %rd5;
	mov.u32 	%r1, %tid.x;
	mov.u32 	%r2, %tid.y;
	mov.u32 	%r41, %ctaid.x;
	mov.u32 	%r42, %ctaid.y;
	shl.b32 	%r43, %r42, 5;
	shl.b32 	%r3, %r2, 3;
	add.s32 	%r4, %r43, %r3;
	shl.b32 	%r5, %r41, 5;
	setp.lt.s32 	%p1, %r40, 32;
	mov.f32 	%f587, 0f00000000;
	mov.f32 	%f588, %f587;
	mov.f32 	%f589, %f587;
	mov.f32 	%f590, %f587;
	mov.f32 	%f591, %f587;
	mov.f32 	%f592, %f587;
	mov.f32 	%f593, %f587;
	mov.f32 	%f594, %f587;
	@%p1 bra 	$L__BB4_3;
	shl.b32 	%r44, %r1, 2;
	mov.u32 	%r45, _ZZ24sgemm_tiled_coarsed_blogILi32ELi8EEviiifPKfS1_fPfE2As;
	mov.u32 	%r46, _ZZ24sgemm_tiled_coarsed_blogILi32ELi8EEviiifPKfS1_fPfE2Bs;
	add.s32 	%r6, %r46, %r44;
	shl.b32 	%r47, %r3, 7;
	add.s32 	%r9, %r45, %r47;
	add.s32 	%r7, %r9, %r44;
	add.s32 	%r8, %r6, %r47;
	shr.s32 	%r48, %r40, 31;
	shr.u32 	%r49, %r48, 27;
	add.s32 	%r50, %r40, %r49;
	shr.s32 	%r51, %r50, 5;
	neg.s32 	%r81, %r51;
	mad.lo.s32 	%r52, %r40, %r3, %r40;
	add.s32 	%r53, %r1, %r52;
	add.s32 	%r80, %r53, %r5;
	add.s32 	%r54, %r3, 2;
	mad.lo.s32 	%r55, %r40, %r54, %r1;
	add.s32 	%r79, %r55, %r5;
	add.s32 	%r56, %r3, 3;
	mad.lo.s32 	%r57, %r40, %r56, %r1;
	add.s32 	%r78, %r57, %r5;
	add.s32 	%r58, %r3, 4;
	mad.lo.s32 	%r59, %r40, %r58, %r1;
	add.s32 	%r77, %r59, %r5;
	add.s32 	%r60, %r3, 5;
	mad.lo.s32 	%r61, %r40, %r60, %r1;
	add.s32 	%r76, %r61, %r5;
	add.s32 	%r62, %r3, 6;
	mad.lo.s32 	%r63, %r40, %r62, %r1;
	add.s32 	%r75, %r63, %r5;
	add.s32 	%r64, %r3, 7;
	mad.lo.s32 	%r65, %r40, %r64, %r1;
	add.s32 	%r74, %r65, %r5;
	mul.lo.s32 	%r66, %r2, %r40;
	shl.b32 	%r67, %r66, 3;
	add.s32 	%r68, %r1, %r67;
	add.s32 	%r73, %r68, %r5;
	mad.lo.s32 	%r72, %r4, %r40, %r1;
	mul.wide.u32 	%rd6, %r40, 12;
	add.s64 	%rd2, %rd1, %rd6;
	mov.f32 	%f587, 0f00000000;
	mul.wide.u32 	%rd8, %r40, 4;
	mul.wide.u32 	%rd11, %r40, 8;
	mul.wide.u32 	%rd14, %r40, 16;
	mul.wide.u32 	%rd16, %r40, 20;
$L__BB4_2:
	ld.param.u64 	%rd50, [_Z24sgemm_tiled_coarsed_blogILi32ELi8EEviiifPKfS1_fPf_param_5];
	mul.wide.s32 	%rd7, %r72, 4;
	add.s64 	%rd9, %rd1, %rd7;
	add.s64 	%rd10, %rd9, %rd8;
	add.s64 	%rd12, %rd9, %rd11;
	add.s64 	%rd13, %rd2, %rd7;
	add.s64 	%rd15, %rd9, %rd14;
	add.s64 	%rd17, %rd9, %rd16;
	mul.wide.u32 	%rd18, %r40, 24;
	add.s64 	%rd19, %rd9, %rd18;
	mul.wide.u32 	%rd20, %r40, 28;
	add.s64 	%rd21, %rd9, %rd20;
	ld.global.f32 	%f27, [%rd9];
	st.shared.f32 	[%r7], %f27;
	cvta.to.global.u64 	%rd22, %rd50;
	mul.wide.u32 	%rd23, %r73, 4;
	add.s64 	%rd24, %rd22, %rd23;
	ld.global.f32 	%f28, [%rd24];
	st.shared.f32 	[%r8], %f28;
	ld.global.f32 	%f29, [%rd10];
	st.shared.f32 	[%r7+128], %f29;
	mul.wide.u32 	%rd25, %r80, 4;
	add.s64 	%rd26, %rd22, %rd25;
	ld.global.f32 	%f30, [%rd26];
	st.shared.f32 	[%r8+128], %f30;
	ld.global.f32 	%f31, [%rd12];
	st.shared.f32 	[%r7+256], %f31;
	mul.wide.u32 	%rd27, %r79, 4;
	add.s64 	%rd28, %rd22, %rd27;
	ld.global.f32 	%f32, [%rd28];
	st.shared.f32 	[%r8+256], %f32;
	ld.global.f32 	%f33, [%rd13];
	st.shared.f32 	[%r7+384], %f33;
	mul.wide.u32 	%rd29, %r78, 4;
	add.s64 	%rd30, %rd22, %rd29;
	ld.global.f32 	%f34, [%rd30];
	st.shared.f32 	[%r8+384], %f34;
	ld.global.f32 	%f35, [%rd15];
	st.shared.f32 	[%r7+512], %f35;
	mul.wide.u32 	%rd31, %r77, 4;
	add.s64 	%rd32, %rd22, %rd31;
	ld.global.f32 	%f36, [%rd32];
	st.shared.f32 	[%r8+512], %f36;
	ld.global.f32 	%f37, [%rd17];
	st.shared.f32 	[%r7+640], %f37;
	mul.wide.u32 	%rd33, %r76, 4;
	add.s64 	%rd34, %rd22, %rd33;
	ld.global.f32 	%f38, [%rd34];
	st.shared.f32 	[%r8+640], %f38;
	ld.global.f32 	%f39, [%rd19];
	st.shared.f32 	[%r7+768], %f39;
	mul.wide.u32 	%rd35, %r75, 4;
	add.s64 	%rd36, %rd22, %rd35;
	ld.global.f32 	%f40, [%rd36];
	st.shared.f32 	[%r8+768], %f40;
	ld.global.f32 	%f41, [%rd21];
	st.shared.f32 	[%r7+896], %f41;
	mul.wide.u32 	%rd37, %r74, 4;
	add.s64 	%rd38, %rd22, %rd37;
	ld.global.f32 	%f42, [%rd38];
	st.shared.f32 	[%r8+896], %f42;
	bar.sync 	0;
	ld.shared.f32 	%f43, [%r9];
	ld.shared.f32 	%f44, [%r6];
	fma.rn.f32 	%f45, %f43, %f44, %f594;
	ld.shared.f32 	%f46, [%r9+4];
	ld.shared.f32 	%f47, [%r6+128];
	fma.rn.f32 	%f48, %f46, %f47, %f45;
	ld.shared.f32 	%f49, [%r9+8];
	ld.shared.f32 	%f50, [%r6+256];
	fma.rn.f32 	%f51, %f49, %f50, %f48;
	ld.shared.f32 	%f52, [%r9+12];
	ld.shared.f32 	%f53, [%r6+384];
	fma.rn.f32 	%f54, %f52, %f53, %f51;
	ld.shared.f32 	%f55, [%r9+16];
	ld.shared.f32 	%f56, [%r6+512];
	fma.rn.f32 	%f57, %f55, %f56, %f54;
	ld.shared.f32 	%f58, [%r9+20];
	ld.shared.f32 	%f59, [%r6+640];
	fma.rn.f32 	%f60, %f58, %f59, %f57;
	ld.shared.f32 	%f61, [%r9+24];
	ld.shared.f32 	%f62, [%r6+768];
	fma.rn.f32 	%f63, %f61, %f62, %f60;
	ld.shared.f32 	%f64, [%r9+28];
	ld.shared.f32 	%f65, [%r6+896];
	fma.rn.f32 	%f66, %f64, %f65, %f63;
	ld.shared.f32 	%f67, [%r9+32];
	ld.shared.f32 	%f68, [%r6+1024];
	fma.rn.f32 	%f69, %f67, %f68, %f66;
	ld.shared.f32 	%f70, [%r9+36];
	ld.shared.f32 	%f71, [%r6+1152];
	fma.rn.f32 	%f72, %f70, %f71, %f69;
	ld.shared.f32 	%f73, [%r9+40];
	ld.shared.f32 	%f74, [%r6+1280];
	fma.rn.f32 	%f75, %f73, %f74, %f72;
	ld.shared.f32 	%f76, [%r9+44];
	ld.shared.f32 	%f77, [%r6+1408];
	fma.rn.f32 	%f78, %f76, %f77, %f75;
	ld.shared.f32 	%f79, [%r9+48];
	ld.shared.f32 	%f80, [%r6+1536];
	fma.rn.f32 	%f81, %f79, %f80, %f78;
	ld.shared.f32 	%f82, [%r9+52];
	ld.shared.f32 	%f83, [%r6+1664];
	fma.rn.f32 	%f84, %f82, %f83, %f81;
	ld.shared.f32 	%f85, [%r9+56];
	ld.shared.f32 	%f86, [%r6+1792];
	fma.rn.f32 	%f87, %f85, %f86, %f84;
	ld.shared.f32 	%f88, [%r9+60];
	ld.shared.f32 	%f89, [%r6+1920];
	fma.rn.f32 	%f90, %f88, %f89, %f87;
	ld.shared.f32 	%f91, [%r9+64];
	ld.shared.f32 	%f92, [%r6+2048];
	fma.rn.f32 	%f93, %f91, %f92, %f90;
	ld.shared.f32 	%f94, [%r9+68];
	ld.shared.f32 	%f95, [%r6+2176];
	fma.rn.f32 	%f96, %f94, %f95, %f93;
	ld.shared.f32 	%f97, [%r9+72];
	ld.shared.f32 	%f98, [%r6+2304];
	fma.rn.f32 	%f99, %f97, %f98, %f96;
	ld.shared.f32 	%f100, [%r9+76];
	ld.shared.f32 	%f101, [%r6+2432];
	fma.rn.f32 	%f102, %f100, %f101, %f99;
	ld.shared.f32 	%f103, [%r9+80];
	ld.shared.f32 	%f104, [%r6+2560];
	fma.rn.f32 	%f105, %f103, %f104, %f102;
	ld.shared.f32 	%f106, [%r9+84];
	ld.shared.f32 	%f107, [%r6+2688];
	fma.rn.f32 	%f108, %f106, %f107, %f105;
	ld.shared.f32 	%f109, [%r9+88];
	ld.shared.f32 	%f110, [%r6+2816];
	fma.rn.f32 	%f111, %f109, %f110, %f108;
	ld.shared.f32 	%f112, [%r9+92];
	ld.shared.f32 	%f113, [%r6+2944];
	fma.rn.f32 	%f114, %f112, %f113, %f111;
	ld.shared.f32 	%f115, [%r9+96];
	ld.shared.f32 	%f116, [%r6+3072];
	fma.rn.f32 	%f117, %f115, %f116, %f114;
	ld.shared.f32 	%f118, [%r9+100];
	ld.shared.f32 	%f119, [%r6+3200];
	fma.rn.f32 	%f120, %f118, %f119, %f117;
	ld.shared.f32 	%f121, [%r9+104];
	ld.shared.f32 	%f122, [%r6+3328];
	fma.rn.f32 	%f123, %f121, %f122, %f120;
	ld.shared.f32 	%f124, [%r9+108];
	ld.shared.f32 	%f125, [%r6+3456];
	fma.rn.f32 	%f126, %f124, %f125, %f123;
	ld.shared.f32 	%f127, [%r9+112];
	ld.shared.f32 	%f128, [%r6+3584];
	fma.rn.f32 	%f129, %f127, %f128, %f126;
	ld.shared.f32 	%f130, [%r9+116];
	ld.shared.f32 	%f131, [%r6+3712];
	fma.rn.f32 	%f132, %f130, %f131, %f129;
	ld.shared.f32 	%f133, [%r9+120];
	ld.shared.f32 	%f134, [%r6+3840];
	fma.rn.f32 	%f135, %f133, %f134, %f132;
	ld.shared.f32 	%f136, [%r9+124];
	ld.shared.f32 	%f137, [%r6+3968];
	fma.rn.f32 	%f594, %f136, %f137, %f135;
	ld.shared.f32 	%f138, [%r9+128];
	fma.rn.f32 	%f139, %f138, %f44, %f593;
	ld.shared.f32 	%f140, [%r9+132];
	fma.rn.f32 	%f141, %f140, %f47, %f139;
	ld.shared.f32 	%f142, [%r9+136];
	fma.rn.f32 	%f143, %f142, %f50, %f141;
	ld.shared.f32 	%f144, [%r9+140];
	fma.rn.f32 	%f145, %f144, %f53, %f143;
	ld.shared.f32 	%f146, [%r9+144];
	fma.rn.f32 	%f147, %f146, %f56, %f145;
	ld.shared.f32 	%f148, [%r9+148];
	fma.rn.f32 	%f149, %f148, %f59, %f147;
	ld.shared.f32 	%f150, [%r9+152];
	fma.rn.f32 	%f151, %f150, %f62, %f149;
	ld.shared.f32 	%f152, [%r9+156];
	fma.rn.f32 	%f153, %f152, %f65, %f151;
	ld.shared.f32 	%f154, [%r9+160];
	fma.rn.f32 	%f155, %f154, %f68, %f153;
	ld.shared.f32 	%f156, [%r9+164];
	fma.rn.f32 	%f157, %f156, %f71, %f155;
	ld.shared.f32 	%f158, [%r9+168];
	fma.rn.f32 	%f159, %f158, %f74, %f157;
	ld.shared.f32 	%f160, [%r9+172];
	fma.rn.f32 	%f161, %f160, %f77, %f159;
	ld.shared.f32 	%f162, [%r9+176];
	fma.rn.f32 	%f163, %f162, %f80, %f161;
	ld.shared.f32 	%f164, [%r9+180];
	fma.rn.f32 	%f165, %f164, %f83, %f163;
	ld.shared.f32 	%f166, [%r9+184];
	fma.rn.f32 	%f167, %f166, %f86, %f165;
	ld.shared.f32 	%f168, [%r9+188];
	fma.rn.f32 	%f169, %f168, %f89, %f167;
	ld.shared.f32 	%f170, [%r9+192];
	fma.rn.f32 	%f171, %f170, %f92, %f169;
	ld.shared.f32 	%f172, [%r9+196];
	fma.rn.f32 	%f173, %f172, %f95, %f171;
	ld.shared.f32 	%f174, [%r9+200];
	fma.rn.f32 	%f175, %f174, %f98, %f173;
	ld.shared.f32 	%f176, [%r9+204];
	fma.rn.f32 	%f177, %f176, %f101, %f175;
	ld.shared.f32 	%f178, [%r9+208];
	fma.rn.f32 	%f179, %f178, %f104, %f177;
	ld.shared.f32 	%f180, [%r9+212];
	fma.rn.f32 	%f181, %f180, %f107, %f179;
	ld.shared.f32 	%f182, [%r9+216];
	fma.rn.f32 	%f183, %f182, %f110, %f181;
	ld.shared.f32 	%f184, [%r9+220];
	fma.rn.f32 	%f185, %f184, %f113, %f183;
	ld.shared.f32 	%f186, [%r9+224];
	fma.rn.f32 	%f187, %f186, %f116, %f185;
	ld.shared.f32 	%f188, [%r9+228];
	fma.rn.f32 	%f189, %f188, %f119, %f187;
	ld.shared.f32 	%f190, [%r9+232];
	fma.rn.f32 	%f191, %f190, %f122, %f189;
	ld.shared.f32 	%f192, [%r9+236];
	fma.rn.f32 	%f193, %f192, %f125, %f191;
	ld.shared.f32 	%f194, [%r9+240];
	fma.rn.f32 	%f195, %f194, %f128, %f193;
	ld.shared.f32 	%f196, [%r9+244];
	fma.rn.f32 	%f197, %f196, %f131, %f195;
	ld.shared.f32 	%f198, [%r9+248];
	fma.rn.f32 	%f199, %f198, %f134, %f197;
	ld.shared.f32 	%f200, [%r9+252];
	fma.rn.f32 	%f593, %f200, %f137, %f199;
	ld.shared.f32 	%f201, [%r9+256];
	fma.rn.f32 	%f202, %f201, %f44, %f592;
	ld.shared.f32 	%f203, [%r9+260];
	fma.rn.f32 	%f204, %f203, %f47, %f202;
	ld.shared.f32 	%f205, [%r9+264];
	fma.rn.f32 	%f206, %f205, %f50, %f204;
	ld.shared.f32 	%f207, [%r9+268];
	fma.rn.f32 	%f208, %f207, %f53, %f206;
	ld.shared.f32 	%f209, [%r9+272];
	fma.rn.f32 	%f210, %f209, %f56, %f208;
	ld.shared.f32 	%f211, [%r9+276];
	fma.rn.f32 	%f212, %f211, %f59, %f210;
	ld.shared.f32 	%f213, [%r9+280];
	fma.rn.f32 	%f214, %f213, %f62, %f212;
	ld.shared.f32 	%f215, [%r9+284];
	fma.rn.f32 	%f216, %f215, %f65, %f214;
	ld.shared.f32 	%f217, [%r9+288];
	fma.rn.f32 	%f218, %f217, %f68, %f216;
	ld.shared.f32 	%f219, [%r9+292];
	fma.rn.f32 	%f220, %f219, %f71, %f218;
	ld.shared.f32 	%f221, [%r9+296];
	fma.rn.f32 	%f222, %f221, %f74, %f220;
	ld.shared.f32 	%f223, [%r9+300];
	fma.rn.f32 	%f224, %f223, %f77, %f222;
	ld.shared.f32 	%f225, [%r9+304];
	fma.rn.f32 	%f226, %f225, %f80, %f224;
	ld.shared.f32 	%f227, [%r9+308];
	fma.rn.f32 	%f228, %f227, %f83, %f226;
	ld.shared.f32 	%f229, [%r9+312];
	fma.rn.f32 	%f230, %f229, %f86, %f228;
	ld.shared.f32 	%f231, [%r9+316];
	fma.rn.f32 	%f232, %f231, %f89, %f230;
	ld.shared.f32 	%f233, [%r9+320];
	fma.rn.f32 	%f234, %f233, %f92, %f232;
	ld.shared.f32 	%f235, [%r9+324];
	fma.rn.f32 	%f236, %f235, %f95, %f234;
	ld.shared.f32 	%f237, [%r9+328];
	fma.rn.f32 	%f238, %f237, %f98, %f236;
	ld.shared.f32 	%f239, [%r9+332];
	fma.rn.f32 	%f240, %f239, %f101, %f238;
	ld.shared.f32 	%f241, [%r9+336];
	fma.rn.f32 	%f242, %f241, %f104, %f240;
	ld.shared.f32 	%f243, [%r9+340];
	fma.rn.f32 	%f244, %f243, %f107, %f242;
	ld.shared.f32 	%f245, [%r9+344];
	fma.rn.f32 	%f246, %f245, %f110, %f244;
	ld.shared.f32 	%f247, [%r9+348];
	fma.rn.f32 	%f248, %f247, %f113, %f246;
	ld.shared.f32 	%f249, [%r9+352];
	fma.rn.f32 	%f250, %f249, %f116, %f248;
	ld.shared.f32 	%f251, [%r9+356];
	fma.rn.f32 	%f252, %f251, %f119, %f250;
	ld.shared.f32 	%f253, [%r9+360];
	fma.rn.f32 	%f254, %f253, %f122, %f252;
	ld.shared.f32 	%f255, [%r9+364];
	fma.rn.f32 	%f256, %f255, %f125, %f254;
	ld.shared.f32 	%f257, [%r9+368];
	fma.rn.f32 	%f258, %f257, %f128, %f256;
	ld.shared.f32 	%f259, [%r9+372];
	fma.rn.f32 	%f260, %f259, %f131, %f258;
	ld.shared.f32 	%f261, [%r9+376];
	fma.rn.f32 	%f262, %f261, %f134, %f260;
	ld.shared.f32 	%f263, [%r9+380];
	fma.rn.f32 	%f592, %f263, %f137, %f262;
	ld.shared.f32 	%f264, [%r9+384];
	fma.rn.f32 	%f265, %f264, %f44, %f591;
	ld.shared.f32 	%f266, [%r9+388];
	fma.rn.f32 	%f267, %f266, %f47, %f265;
	ld.shared.f32 	%f268, [%r9+392];
	fma.rn.f32 	%f269, %f268, %f50, %f267;
	ld.shared.f32 	%f270, [%r9+396];
	fma.rn.f32 	%f271, %f270, %f53, %f269;
	ld.shared.f32 	%f272, [%r9+400];
	fma.rn.f32 	%f273, %f272, %f56, %f271;
	ld.shared.f32 	%f274, [%r9+404];
	fma.rn.f32 	%f275, %f274, %f59, %f273;
	ld.shared.f32 	%f276, [%r9+408];
	fma.rn.f32 	%f277, %f276, %f62, %f275;
	ld.shared.f32 	%f278, [%r9+412];
	fma.rn.f32 	%f279, %f278, %f65, %f277;
	ld.shared.f32 	%f280, [%r9+416];
	fma.rn.f32 	%f281, %f280, %f68, %f279;
	ld.shared.f32 	%f282, [%r9+420];
	fma.rn.f32 	%f283, %f282, %f71, %f281;
	ld.shared.f32 	%f284, [%r9+424];
	fma.rn.f32 	%f285, %f284, %f74, %f283;
	ld.shared.f32 	%f286, [%r9+428];
	fma.rn.f32 	%f287, %f286, %f77, %f285;
	ld.shared.f32 	%f288, [%r9+432];
	fma.rn.f32 	%f289, %f288, %f80, %f287;
	ld.shared.f32 	%f290, [%r9+436];
	fma.rn.f32 	%f291, %f290, %f83, %f289;
	ld.shared.f32 	%f292, [%r9+440];
	fma.rn.f32 	%f293, %f292, %f86, %f291;
	ld.shared.f32 	%f294, [%r9+444];
	fma.rn.f32 	%f295, %f294, %f89, %f293;
	ld.shared.f32 	%f296, [%r9+448];
	fma.rn.f32 	%f297, %f296, %f92, %f295;
	ld.shared.f32 	%f298, [%r9+452];
	fma.rn.f32 	%f299, %f298, %f95, %f297;
	ld.shared.f32 	%f300, [%r9+456];
	fma.rn.f32 	%f301, %f300, %f98, %f299;
	ld.shared.f32 	%f302, [%r9+460];
	fma.rn.f32 	%f303, %f302, %f101, %f301;
	ld.shared.f32 	%f304, [%r9+464];
	fma.rn.f32 	%f305, %f304, %f104, %f303;
	ld.shared.f32 	%f306, [%r9+468];
	fma.rn.f32 	%f307, %f306, %f107, %f305;
	ld.shared.f32 	%f308, [%r9+472];
	fma.rn.f32 	%f309, %f308, %f110, %f307;
	ld.shared.f32 	%f310, [%r9+476];
	fma.rn.f32 	%f311, %f310, %f113, %f309;
	ld.shared.f32 	%f312, [%r9+480];
	fma.rn.f32 	%f313, %f312, %f116, %f311;
	ld.shared.f32 	%f314, [%r9+484];
	fma.rn.f32 	%f315, %f314, %f119, %f313;
	ld.shared.f32 	%f316, [%r9+488];
	fma.rn.f32 	%f317, %f316, %f122, %f315;
	ld.shared.f32 	%f318, [%r9+492];
	fma.rn.f32 	%f319, %f318, %f125, %f317;
	ld.shared.f32 	%f320, [%r9+496];
	fma.rn.f32 	%f321, %f320, %f128, %f319;
	ld.shared.f32 	%f322, [%r9+500];
	fma.rn.f32 	%f323, %f322, %f131, %f321;
	ld.shared.f32 	%f324, [%r9+504];
	fma.rn.f32 	%f325, %f324, %f134, %f323;
	ld.shared.f32 	%f326, [%r9+508];
	fma.rn.f32 	%f591, %f326, %f137, %f325;
	ld.shared.f32 	%f327, [%r9+512];
	fma.rn.f32 	%f328, %f327, %f44, %f590;
	ld.shared.f32 	%f329, [%r9+516];
	fma.rn.f32 	%f330, %f329, %f47, %f328;
	ld.shared.f32 	%f331, [%r9+520];
	fma.rn.f32 	%f332, %f331, %f50, %f330;
	ld.shared.f32 	%f333, [%r9+524];
	fma.rn.f32 	%f334, %f333, %f53, %f332;
	ld.shared.f32 	%f335, [%r9+528];
	fma.rn.f32 	%f336, %f335, %f56, %f334;
	ld.shared.f32 	%f337, [%r9+532];
	fma.rn.f32 	%f338, %f337, %f59, %f336;
	ld.shared.f32 	%f339, [%r9+536];
	fma.rn.f32 	%f340, %f339, %f62, %f338;
	ld.shared.f32 	%f341, [%r9+540];
	fma.rn.f32 	%f342, %f341, %f65, %f340;
	ld.shared.f32 	%f343, [%r9+544];
	fma.rn.f32 	%f344, %f343, %f68, %f342;
	ld.shared.f32 	%f345, [%r9+548];
	fma.rn.f32 	%f346, %f345, %f71, %f344;
	ld.shared.f32 	%f347, [%r9+552];
	fma.rn.f32 	%f348, %f347, %f74, %f346;
	ld.shared.f32 	%f349, [%r9+556];
	fma.rn.f32 	%f350, %f349, %f77, %f348;
	ld.shared.f32 	%f351, [%r9+560];
	fma.rn.f32 	%f352, %f351, %f80, %f350;
	ld.shared.f32 	%f353, [%r9+564];
	fma.rn.f32 	%f354, %f353, %f83, %f352;
	ld.shared.f32 	%f355, [%r9+568];
	fma.rn.f32 	%f356, %f355, %f86, %f354;
	ld.shared.f32 	%f357, [%r9+572];
	fma.rn.f32 	%f358, %f357, %f89, %f356;
	ld.shared.f32 	%f359, [%r9+576];
	fma.rn.f32 	%f360, %f359, %f92, %f358;
	ld.shared.f32 	%f361, [%r9+580];
	fma.rn.f32 	%f362, %f361, %f95, %f360;
	ld.shared.f32 	%f363, [%r9+584];
	fma.rn.f32 	%f364, %f363, %f98, %f362;
	ld.shared.f32 	%f365, [%r9+588];
	fma.rn.f32 	%f366, %f365, %f101, %f364;
	ld.shared.f32 	%f367, [%r9+592];
	fma.rn.f32 	%f368, %f367, %f104, %f366;
	ld.shared.f32 	%f369, [%r9+596];
	fma.rn.f32 	%f370, %f369, %f107, %f368;
	ld.shared.f32 	%f371, [%r9+600];
	fma.rn.f32 	%f372, %f371, %f110, %f370;
	ld.shared.f32 	%f373, [%r9+604];
	fma.rn.f32 	%f374, %f373, %f113, %f372;
	ld.shared.f32 	%f375, [%r9+608];
	fma.rn.f32 	%f376, %f375, %f116, %f374;
	ld.shared.f32 	%f377, [%r9+612];
	fma.rn.f32 	%f378, %f377, %f119, %f376;
	ld.shared.f32 	%f379, [%r9+616];
	fma.rn.f32 	%f380, %f379, %f122, %f378;
	ld.shared.f32 	%f381, [%r9+620];
	fma.rn.f32 	%f382, %f381, %f125, %f380;
	ld.shared.f32 	%f383, [%r9+624];
	fma.rn.f32 	%f384, %f383, %f128, %f382;
	ld.shared.f32 	%f385, [%r9+628];
	fma.rn.f32 	%f386, %f385, %f131, %f384;
	ld.shared.f32 	%f387, [%r9+632];
	fma.rn.f32 	%f388, %f387, %f134, %f386;
	ld.shared.f32 	%f389, [%r9+636];
	fma.rn.f32 	%f590, %f389, %f137, %f388;
	ld.shared.f32 	%f390, [%r9+640];
	fma.rn.f32 	%f391, %f390, %f44, %f589;
	ld.shared.f32 	%f392, [%r9+644];
	fma.rn.f32 	%f393, %f392, %f47, %f391;
	ld.shared.f32 	%f394, [%r9+648];
	fma.rn.f32 	%f395, %f394, %f50, %f393;
	ld.shared.f32 	%f396, [%r9+652];
	fma.rn.f32 	%f397, %f396, %f53, %f395;
	ld.shared.f32 	%f398, [%r9+656];
	fma.rn.f32 	%f399, %f398, %f56, %f397;
	ld.shared.f32 	%f400, [%r9+660];
	fma.rn.f32 	%f401, %f400, %f59, %f399;
	ld.shared.f32 	%f402, [%r9+664];
	fma.rn.f32 	%f403, %f402, %f62, %f401;
	ld.shared.f32 	%f404, [%r9+668];
	fma.rn.f32 	%f405, %f404, %f65, %f403;
	ld.shared.f32 	%f406, [%r9+672];
	fma.rn.f32 	%f407, %f406, %f68, %f405;
	ld.shared.f32 	%f408, [%r9+676];
	fma.rn.f32 	%f409, %f408, %f71, %f407;
	ld.shared.f32 	%f410, [%r9+680];
	fma.rn.f32 	%f411, %f410, %f74, %f409;
	ld.shared.f32 	%f412, [%r9+684];
	fma.rn.f32 	%f413, %f412, %f77, %f411;
	ld.shared.f32 	%f414, [%r9+688];
	fma.rn.f32 	%f415, %f414, %f80, %f413;
	ld.shared.f32 	%f416, [%r9+692];
	fma.rn.f32 	%f417, %f416, %f83, %f415;
	ld.shared.f32 	%f418, [%r9+696];
	fma.rn.f32 	%f419, %f418, %f86, %f417;
	ld.shared.f32 	%f420, [%r9+700];
	fma.rn.f32 	%f421, %f420, %f89, %f419;
	ld.shared.f32 	%f422, [%r9+704];
	fma.rn.f32 	%f423, %f422, %f92, %f421;
	ld.shared.f32 	%f424, [%r9+708];
	fma.rn.f32 	%f425, %f424, %f95, %f423;
	ld.shared.f32 	%f426, [%r9+712];
	fma.rn.f32 	%f427, %f426, %f98, %f425;
	ld.shared.f32 	%f428, [%r9+716];
	fma.rn.f32 	%f429, %f428, %f101, %f427;
	ld.shared.f32 	%f430, [%r9+720];
	fma.rn.f32 	%f431, %f430, %f104, %f429;
	ld.shared.f32 	%f432, [%r9+724];
	fma.rn.f32 	%f433, %f432, %f107, %f431;
	ld.shared.f32 	%f434, [%r9+728];
	fma.rn.f32 	%f435, %f434, %f110, %f433;
	ld.shared.f32 	%f436, [%r9+732];
	fma.rn.f32 	%f437, %f436, %f113, %f435;
	ld.shared.f32 	%f438, [%r9+736];
	fma.rn.f32 	%f439, %f438, %f116, %f437;
	ld.shared.f32 	%f440, [%r9+740];
	fma.rn.f32 	%f441, %f440, %f119, %f439;
	ld.shared.f32 	%f442, [%r9+744];
	fma.rn.f32 	%f443, %f442, %f122, %f441;
	ld.shared.f32 	%f444, [%r9+748];
	fma.rn.f32 	%f445, %f444, %f125, %f443;
	ld.shared.f32 	%f446, [%r9+752];
	fma.rn.f32 	%f447, %f446, %f128, %f445;
	ld.shared.f32 	%f448, [%r9+756];
	fma.rn.f32 	%f449, %f448, %f131, %f447;
	ld.shared.f32 	%f450, [%r9+760];
	fma.rn.f32 	%f451, %f450, %f134, %f449;
	ld.shared.f32 	%f452, [%r9+764];
	fma.rn.f32 	%f589, %f452, %f137, %f451;
	ld.shared.f32 	%f453, [%r9+768];
	fma.rn.f32 	%f454, %f453, %f44, %f588;
	ld.shared.f32 	%f455, [%r9+772];
	fma.rn.f32 	%f456, %f455, %f47, %f454;
	ld.shared.f32 	%f457, [%r9+776];
	fma.rn.f32 	%f458, %f457, %f50, %f456;
	ld.shared.f32 	%f459, [%r9+780];
	fma.rn.f32 	%f460, %f459, %f53, %f458;
	ld.shared.f32 	%f461, [%r9+784];
	fma.rn.f32 	%f462, %f461, %f56, %f460;
	ld.shared.f32 	%f463, [%r9+788];
	fma.rn.f32 	%f464, %f463, %f59, %f462;
	ld.shared.f32 	%f465, [%r9+792];
	fma.rn.f32 	%f466, %f465, %f62, %f464;
	ld.shared.f32 	%f467, [%r9+796];
	fma.rn.f32 	%f468, %f467, %f65, %f466;
	ld.shared.f32 	%f469, [%r9+800];
	fma.rn.f32 	%f470, %f469, %f68, %f468;
	ld.shared.f32 	%f471, [%r9+804];
	fma.rn.f32 	%f472, %f471, %f71, %f470;
	ld.shared.f32 	%f473, [%r9+808];
	fma.rn.f32 	%f474, %f473, %f74, %f472;
	ld.shared.f32 	%f475, [%r9+812];
	fma.rn.f32 	%f476, %f475, %f77, %f474;
	ld.shared.f32 	%f477, [%r9+816];
	fma.rn.f32 	%f478, %f477, %f80, %f476;
	ld.shared.f32 	%f479, [%r9+820];
	fma.rn.f32 	%f480, %f479, %f83, %f478;
	ld.shared.f32 	%f481, [%r9+824];
	fma.rn.f32 	%f482, %f481, %f86, %f480;
	ld.shared.f32 	%f483, [%r9+828];
	fma.rn.f32 	%f484, %f483, %f89, %f482;
	ld.shared.f32 	%f485, [%r9+832];
	fma.rn.f32 	%f486, %f485, %f92, %f484;
	ld.shared.f32 	%f487, [%r9+836];
	fma.rn.f32 	%f488, %f487, %f95, %f486;
	ld.shared.f32 	%f489, [%r9+840];
	fma.rn.f32 	%f490, %f489, %f98, %f488;
	ld.shared.f32 	%f491, [%r9+844];
	fma.rn.f32 	%f492, %f491, %f101, %f490;
	ld.shared.f32 	%f493, [%r9+848];
	fma.rn.f32 	%f494, %f493, %f104, %f492;
	ld.shared.f32 	%f495, [%r9+852];
	fma.rn.f32 	%f496, %f495, %f107, %f494;
	ld.shared.f32 	%f497, [%r9+856];
	fma.rn.f32 	%f498, %f497, %f110, %f496;
	ld.shared.f32 	%f499, [%r9+860];
	fma.rn.f32 	%f500, %f499, %f113, %f498;
	ld.shared.f32 	%f501, [%r9+864];
	fma.rn.f32 	%f502, %f501, %f116, %f500;
	ld.shared.f32 	%f503, [%r9+868];
	fma.rn.f32 	%f504, %f503, %f119, %f502;
	ld.shared.f32 	%f505, [%r9+872];
	fma.rn.f32 	%f506, %f505, %f122, %f504;
	ld.shared.f32 	%f507, [%r9+876];
	fma.rn.f32 	%f508, %f507, %f125, %f506;
	ld.shared.f32 	%f509, [%r9+880];
	fma.rn.f32 	%f510, %f509, %f128, %f508;
	ld.shared.f32 	%f511, [%r9+884];
	fma.rn.f32 	%f512, %f511, %f131, %f510;
	ld.shared.f32 	%f513, [%r9+888];
	fma.rn.f32 	%f514, %f513, %f134, %f512;
	ld.shared.f32 	%f515, [%r9+892];
	fma.rn.f32 	%f588, %f515, %f137, %f514;
	ld.shared.f32 	%f516, [%r9+896];
	fma.rn.f32 	%f517, %f516, %f44, %f587;
	ld.shared.f32 	%f518, [%r9+900];
	fma.rn.f32 	%f519, %f518, %f47, %f517;
	ld.shared.f32 	%f520, [%r9+904];
	fma.rn.f32 	%f521, %f520, %f50, %f519;
	ld.shared.f32 	%f522, [%r9+908];
	fma.rn.f32 	%f523, %f522, %f53, %f521;
	ld.shared.f32 	%f524, [%r9+912];
	fma.rn.f32 	%f525, %f524, %f56, %f523;
	ld.shared.f32 	%f526, [%r9+916];
	fma.rn.f32 	%f527, %f526, %f59, %f525;
	ld.shared.f32 	%f528, [%r9+920];
	fma.rn.f32 	%f529, %f528, %f62, %f527;
	ld.shared.f32 	%f530, [%r9+924];
	fma.rn.f32 	%f531, %f530, %f65, %f529;
	ld.shared.f32 	%f532, [%r9+928];
	fma.rn.f32 	%f533, %f532, %f68, %f531;
	ld.shared.f32 	%f534, [%r9+932];
	fma.rn.f32 	%f535, %f534, %f71, %f533;
	ld.shared.f32 	%f536, [%r9+936];
	fma.rn.f32 	%f537, %f536, %f74, %f535;
	ld.shared.f32 	%f538, [%r9+940];
	fma.rn.f32 	%f539, %f538, %f77, %f537;
	ld.shared.f32 	%f540, [%r9+944];
	fma.rn.f32 	%f541, %f540, %f80, %f539;
	ld.shared.f32 	%f542, [%r9+948];
	fma.rn.f32 	%f543, %f542, %f83, %f541;
	ld.shared.f32 	%f544, [%r9+952];
	fma.rn.f32 	%f545, %f544, %f86, %f543;
	ld.shared.f32 	%f546, [%r9+956];
	fma.rn.f32 	%f547, %f546, %f89, %f545;
	ld.shared.f32 	%f548, [%r9+960];
	fma.rn.f32 	%f549, %f548, %f92, %f547;
	ld.shared.f32 	%f550, [%r9+964];
	fma.rn.f32 	%f551, %f550, %f95, %f549;
	ld.shared.f32 	%f552, [%r9+968];
	fma.rn.f32 	%f553, %f552, %f98, %f551;
	ld.shared.f32 	%f554, [%r9+972];
	fma.rn.f32 	%f555, %f554, %f101, %f553;
	ld.shared.f32 	%f556, [%r9+976];
	fma.rn.f32 	%f557, %f556, %f104, %f555;
	ld.shared.f32 	%f558, [%r9+980];
	fma.rn.f32 	%f559, %f558, %f107, %f557;
	ld.shared.f32 	%f560, [%r9+984];
	fma.rn.f32 	%f561, %f560, %f110, %f559;
	ld.shared.f32 	%f562, [%r9+988];
	fma.rn.f32 	%f563, %f562, %f113, %f561;
	ld.shared.f32 	%f564, [%r9+992];
	fma.rn.f32 	%f565, %f564, %f116, %f563;
	ld.shared.f32 	%f566, [%r9+996];
	fma.rn.f32 	%f567, %f566, %f119, %f565;
	ld.shared.f32 	%f568, [%r9+1000];
	fma.rn.f32 	%f569, %f568, %f122, %f567;
	ld.shared.f32 	%f570, [%r9+1004];
	fma.rn.f32 	%f571, %f570, %f125, %f569;
	ld.shared.f32 	%f572, [%r9+1008];
	fma.rn.f32 	%f573, %f572, %f128, %f571;
	ld.shared.f32 	%f574, [%r9+1012];
	fma.rn.f32 	%f575, %f574, %f131, %f573;
	ld.shared.f32 	%f576, [%r9+1016];
	fma.rn.f32 	%f577, %f576, %f134, %f575;
	ld.shared.f32 	%f578, [%r9+1020];
	fma.rn.f32 	%f587, %f578, %f137, %f577;
	bar.sync 	0;
	add.s32 	%r81, %r81, 1;
	setp.ne.s32 	%p2, %r81, 0;
	shl.b32 	%r69, %r40, 5;
	add.s32 	%r80, %r80, %r69;
	add.s32 	%r79, %r79, %r69;
	add.s32 	%r78, %r78, %r69;
	add.s32 	%r77, %r77, %r69;
	add.s32 	%r76, %r76, %r69;
	add.s32 	%r75, %r75, %r69;
	add.s32 	%r74, %r74, %r69;
	add.s32 	%r73, %r73, %r69;
	add.s32 	%r72, %r72, 32;
	@%p2 bra 	$L__BB4_2;
$L__BB4_3:
	ld.param.u64 	%rd51, [_Z24sgemm_tiled_coarsed_blogILi32ELi8EEviiifPKfS1_fPf_param_7];
	cvta.to.global.u64 	%rd39, %rd51;
	add.s32 	%r70, %r5, %r1;
	mad.lo.s32 	%r71, %r4, %r40, %r70;
	mul.wide.s32 	%rd40, %r71, 4;
	add.s64 	%rd41, %rd39, %rd40;
	st.global.f32 	[%rd41], %f594;
	mul.wide.s32 	%rd42, %r40, 4;
	add.s64 	%rd43, %rd41, %rd42;
	st.global.f32 	[%rd43], %f593;
	add.s64 	%rd44, %rd43, %rd42;
	st.global.f32 	[%rd44], %f592;
	add.s64 	%rd45, %rd44, %rd42;
	st.global.f32 	[%rd45], %f591;
	add.s64 	%rd46, %rd45, %rd42;
	st.global.f32 	[%rd46], %f590;
	add.s64 	%rd47, %rd46, %rd42;
	st.global.f32 	[%rd47], %f589;
	add.s64 	%rd48, %rd47, %rd42;
	st.global.f32 	[%rd48], %f588;
	add.s64 	%rd49, %rd48, %rd42;
	st.global.f32 	[%rd49], %f587;
	ret;

}


// ===== COMPILED SASS (sm_100) =====

	.target	sm_100

	.elftype	@"ET_EXEC"


//--------------------- .note.nv.tkinfo           --------------------------
	.section	.note.nv.tkinfo,"",@"SHT_NOTE"
	.sectionflags	@"SHF_NOTE_NV_TKINFO"
	.tkinfo
        /*0018*/ 	.word	0x00000002
        /*0030*/ 	.string	""
        /*0030*/ 	.string	"ptxas"
        /*0030*/ 	.string	"Cuda compilation tools, release 13.0, V13.0.88"
        /*0030*/ 	.string	"Build cuda_13.0.r13.0/compiler.36424714_0"
        /*0030*/ 	.string	"-arch sm_100 -m 64 "



//--------------------- .note.nv.cuinfo           --------------------------
	.section	.note.nv.cuinfo,"",@"SHT_NOTE"
	.sectionflags	@"SHF_NOTE_NV_CUINFO"
        /*0018*/ 	.short	0x0002
        /*001a*/ 	.short	0x0064
        /*001c*/ 	.short	0x0082
	.zero		2


//--------------------- .nv.info                  --------------------------
	.section	.nv.info,"",@"SHT_CUDA_INFO"
	.align	4


	//----- nvinfo : EIATTR_REGCOUNT
	.align		4
        /*0000*/ 	.byte	0x04, 0x2f
        /*0002*/ 	.short	(.L_1 - .L_0)
	.align		4
.L_0:
        /*0004*/ 	.word	index@(_Z11sgemm_naiveiiifPKfS0_fPf)
        /*0008*/ 	.word	0x0000001e


	//----- nvinfo : EIATTR_FRAME_SIZE
	.align		4
.L_1:
        /*000c*/ 	.byte	0x04, 0x11
        /*000e*/ 	.short	(.L_3 - .L_2)
	.align		4
.L_2:
        /*0010*/ 	.word	index@(_Z11sgemm_naiveiiifPKfS0_fPf)
        /*0014*/ 	.word	0x00000000


	//----- nvinfo : EIATTR_REGCOUNT
	.align		4
.L_3:
        /*0018*/ 	.byte	0x04, 0x2f
        /*001a*/ 	.short	(.L_5 - .L_4)
	.align		4
.L_4:
        /*001c*/ 	.word	index@(_Z11sgemm_tiledILi32EEviiifPKfS1_fPf)
        /*0020*/ 	.word	0x00000020


	//----- nvinfo : EIATTR_FRAME_SIZE
	.align		4
.L_5:
        /*0024*/ 	.byte	0x04, 0x11
        /*0026*/ 	.short	(.L_7 - .L_6)
	.align		4
.L_6:
        /*0028*/ 	.word	index@(_Z11sgemm_tiledILi32EEviiifPKfS1_fPf)
        /*002c*/ 	.word	0x00000000


	//----- nvinfo : EIATTR_REGCOUNT
	.align		4
.L_7:
        /*0030*/ 	.byte	0x04, 0x2f
        /*0032*/ 	.short	(.L_9 - .L_8)
	.align		4
.L_8:
        /*0034*/ 	.word	index@(_Z24sgemm_tiled_coarsed_pmppILi32ELi4EEviiifPKfS1_fPf)
        /*0038*/ 	.word	0x00000020


	//----- nvinfo : EIATTR_FRAME_SIZE
	.align		4
.L_9:
        /*003c*/ 	.byte	0x04, 0x11
        /*003e*/ 	.short	(.L_11 - .L_10)
	.align		4
.L_10:
        /*0040*/ 	.word	index@(_Z24sgemm_tiled_coarsed_pmppILi32ELi4EEviiifPKfS1_fPf)
        /*0044*/ 	.word	0x00000000


	//----- nvinfo : EIATTR_REGCOUNT
	.align		4
.L_11:
        /*0048*/ 	.byte	0x04, 0x2f
        /*004a*/ 	.short	(.L_13 - .L_12)
	.align		4
.L_12:
        /*004c*/ 	.word	index@(_Z24sgemm_tiled_coarsed_pmppILi32ELi8EEviiifPKfS1_fPf)
        /*0050*/ 	.word	0x00000020


	//----- nvinfo : EIATTR_FRAME_SIZE
	.align		4
.L_13:
        /*0054*/ 	.byte	0x04, 0x11
        /*0056*/ 	.short	(.L_15 - .L_14)
	.align		4
.L_14:
        /*0058*/ 	.word	index@(_Z24sgemm_tiled_coarsed_pmppILi32ELi8EEviiifPKfS1_fPf)
        /*005c*/ 	.word	0x00000000


	//----- nvinfo : EIATTR_REGCOUNT
	.align		4
.L_15:
        /*0060*/ 	.byte	0x04, 0x2f
        /*0062*/ 	.short	(.L_17 - .L_16)
	.align		4
.L_16:
        /*0064*/ 	.word	index@(_Z24sgemm_tiled_coarsed_blogILi32ELi8EEviiifPKfS1_fPf)
        /*0068*/ 	.word	0x00000038


	//----- nvinfo : EIATTR_FRAME_SIZE
	.align		4
.L_17:
        /*006c*/ 	.byte	0x04, 0x11
        /*006e*/ 	.short	(.L_19 - .L_18)
	.align		4
.L_18:
        /*0070*/ 	.word	index@(_Z24sgemm_tiled_coarsed_blogILi32ELi8EEviiifPKfS1_fPf)
        /*0074*/ 	.word	0x00000000


	//----- nvinfo : EIATTR_MIN_STACK_SIZE
	.align		4
.L_19:
        /*0078*/ 	.byte	0x04, 0x12
        /*007a*/ 	.short	(.L_21 - .L_20)
	.align		4
.L_20:
        /*007c*/ 	.word	index@(_Z24sgemm_tiled_coarsed_blogILi32ELi8EEviiifPKfS1_fPf)
        /*0080*/ 	.word	0x00000000


	//----- nvinfo : EIATTR_MIN_STACK_SIZE
	.align		4
.L_21:
        /*0084*/ 	.byte	0x04, 0x12
        /*0086*/ 	.short	(.L_23 - .L_22)
	.align		4
.L_22:
        /*0088*/ 	.word	index@(_Z24sgemm_tiled_coarsed_pmppILi32ELi8EEviiifPKfS1_fPf)
        /*008c*/ 	.word	0x00000000


	//----- nvinfo : EIATTR_MIN_STACK_SIZE
	.align		4
.L_23:
        /*0090*/ 	.byte	0x04, 0x12
        /*0092*/ 	.short	(.L_25 - .L_24)
	.align		4
.L_24:
        /*0094*/ 	.word	index@(_Z24sgemm_tiled_coarsed_pmppILi32ELi4EEviiifPKfS1_fPf)
        /*0098*/ 	.word	0x00000000


	//----- nvinfo : EIATTR_MIN_STACK_SIZE
	.align		4
.L_25:
        /*009c*/ 	.byte	0x04, 0x12
        /*009e*/ 	.short	(.L_27 - .L_26)
	.align		4
.L_26:
        /*00a0*/ 	.word	index@(_Z11sgemm_tiledILi32EEviiifPKfS1_fPf)
        /*00a4*/ 	.word	0x00000000


	//----- nvinfo : EIATTR_MIN_STACK_SIZE
	.align		4
.L_27:
        /*00a8*/ 	.byte	0x04, 0x12
        /*00aa*/ 	.short	(.L_29 - .L_28)
	.align		4
.L_28:
        /*00ac*/ 	.word	index@(_Z11sgemm_naiveiiifPKfS0_fPf)
        /*00b0*/ 	.word	0x00000000
.L_29:


//--------------------- .nv.compat                --------------------------
	.section	.nv.compat,"",@"SHT_CUDA_COMPAT_INFO"
	.align	4
        /*0000*/ 	.byte	0x02, 0x09, 0x00, 0x00, 0x02, 0x02, 0x01, 0x00, 0x02, 0x05, 0x05, 0x00, 0x03, 0x07, 0x01, 0x01
        /*0010*/ 	.byte	0x02, 0x03, 0x00, 0x00, 0x02, 0x06, 0x01, 0x00, 0x04, 0x0b, 0x08, 0x00, 0x09, 0x00, 0x00, 0x00
        /*0020*/ 	.byte	0x00, 0x00, 0x00, 0x00


//--------------------- .nv.info._Z24sgemm_tiled_coarsed_blogILi32ELi8EEviiifPKfS1_fPf --------------------------
	.section	.nv.info._Z24sgemm_tiled_coarsed_blogILi32ELi8EEviiifPKfS1_fPf,"",@"SHT_CUDA_INFO"
	.sectionflags	@""
	.align	4


	//----- nvinfo : EIATTR_CUDA_API_VERSION
	.align		4
        /*0000*/ 	.byte	0x04, 0x37
        /*0002*/ 	.short	(.L_31 - .L_30)
.L_30:
        /*0004*/ 	.word	0x00000082


	//----- nvinfo : EIATTR_KPARAM_INFO
	.align		4
.L_31:
        /*0008*/ 	.byte	0x04, 0x17
        /*000a*/ 	.short	(.L_33 - .L_32)
.L_32:
        /*000c*/ 	.word	0x00000000
        /*0010*/ 	.short	0x0007
        /*0012*/ 	.short	0x0028
        /*0014*/ 	.byte	0x00, 0xf5, 0x21, 0x00


	//----- nvinfo : EIATTR_KPARAM_INFO
	.align		4
.L_33:
        /*0018*/ 	.byte	0x04, 0x17
        /*001a*/ 	.short	(.L_35 - .L_34)
.L_34:
        /*001c*/ 	.word	0x00000000
        /*0020*/ 	.short	0x0006
        /*0022*/ 	.short	0x0020
        /*0024*/ 	.byte	0x00, 0xf0, 0x11, 0x00


	//----- nvinfo : EIATTR_KPARAM_INFO
	.align		4
.L_35:
        /*0028*/ 	.byte	0x04, 0x17
        /*002a*/ 	.short	(.L_37 - .L_36)
.L_36:
        /*002c*/ 	.word	0x00000000
        /*0030*/ 	.short	0x0005
        /*0032*/ 	.short	0x0018
        /*0034*/ 	.byte	0x00, 0xf5, 0x21, 0x00


	//----- nvinfo : EIATTR_KPARAM_INFO
	.align		4
.L_37:
        /*0038*/ 	.byte	0x04, 0x17
        /*003a*/ 	.short	(.L_39 - .L_38)
.L_38:
        /*003c*/ 	.word	0x00000000
        /*0040*/ 	.short	0x0004
        /*0042*/ 	.short	0x0010
        /*0044*/ 	.byte	0x00, 0xf5, 0x21, 0x00


	//----- nvinfo : EIATTR_KPARAM_INFO
	.align		4
.L_39:
        /*0048*/ 	.byte	0x04, 0x17
        /*004a*/ 	.short	(.L_41 - .L_40)
.L_40:
        /*004c*/ 	.word	0x00000000
        /*0050*/ 	.short	0x0003
        /*0052*/ 	.short	0x000c
        /*0054*/ 	.byte	0x00, 0xf0, 0x11, 0x00


	//----- nvinfo : EIATTR_KPARAM_INFO
	.align		4
.L_41:
        /*0058*/ 	.byte	0x04, 0x17
        /*005a*/ 	.short	(.L_43 - .L_42)
.L_42:
        /*005c*/ 	.word	0x00000000
        /*0060*/ 	.short	0x0002
        /*0062*/ 	.short	0x0008
        /*0064*/ 	.byte	0x00, 0xf0, 0x11, 0x00


	//----- nvinfo : EIATTR_KPARAM_INFO
	.align		4
.L_43:
        /*0068*/ 	.byte	0x04, 0x17
        /*006a*/ 	.short	(.L_45 - .L_44)
.L_44:
        /*006c*/ 	.word	0x00000000
        /*0070*/ 	.short	0x0001
        /*0072*/ 	.short	0x0004
        /*0074*/ 	.byte	0x00, 0xf0, 0x11, 0x00


	//----- nvinfo : EIATTR_KPARAM_INFO
	.align		4
.L_45:
        /*0078*/ 	.byte	0x04, 0x17
        /*007a*/ 	.short	(.L_47 - .L_46)
.L_46:
        /*007c*/ 	.word	0x00000000
        /*0080*/ 	.short	0x0000
        /*0082*/ 	.short	0x0000
        /*0084*/ 	.byte	0x00, 0xf0, 0x11, 0x00


	//----- nvinfo : EIATTR_SPARSE_MMA_MASK
	.align		4
.L_47:
        /*0088*/ 	.byte	0x03, 0x50
        /*008a*/ 	.short	0x0000


	//----- nvinfo : EIATTR_MAXREG_COUNT
	.align		4
        /*008c*/ 	.byte	0x03, 0x1b
        /*008e*/ 	.short	0x00ff


	//----- nvinfo : EIATTR_NUM_BARRIERS
	.align		4
        /*0090*/ 	.byte	0x02, 0x4c
        /*0092*/ 	.byte	0x01
	.zero		1


	//----- nvinfo : EIATTR_MERCURY_ISA_VERSION
	.align		4
        /*0094*/ 	.byte	0x03, 0x5f
        /*0096*/ 	.short	0x0101


	//----- nvinfo : EIATTR_VRC_CTA_INIT_COUNT
	.align		4
        /*0098*/ 	.byte	0x02, 0x4a
	.zero		1
	.zero		1


	//----- nvinfo : EIATTR_EXIT_INSTR_OFFSETS
	.align		4
        /*009c*/ 	.byte	0x04, 0x1c
        /*009e*/ 	.short	(.L_49 - .L_48)


	//   ....[0]....
.L_48:
        /*00a0*/ 	.word	0x00002020


	//----- nvinfo : EIATTR_CBANK_PARAM_SIZE
	.align		4
.L_49:
        /*00a4*/ 	.byte	0x03, 0x19
        /*00a6*/ 	.short	0x0030


	//----- nvinfo : EIATTR_PARAM_CBANK
	.align		4
        /*00a8*/ 	.byte	0x04, 0x0a
        /*00aa*/ 	.short	(.L_51 - .L_50)
	.align		4
.L_50:
        /*00ac*/ 	.word	index@(.nv.constant0._Z24sgemm_tiled_coarsed_blogILi32ELi8EEviiifPKfS1_fPf)
        /*00b0*/ 	.short	0x0380
        /*00b2*/ 	.short	0x0030


	//----- nvinfo : EIATTR_SW_WAR
	.align		4
.L_51:
        /*00b4*/ 	.byte	0x04, 0x36
        /*00b6*/ 	.short	(.L_53 - .L_52)
.L_52:
        /*00b8*/ 	.word	0x00000008
.L_53:


//--------------------- .nv.info._Z24sgemm_tiled_coarsed_pmppILi32ELi8EEviiifPKfS1_fPf --------------------------
	.section	.nv.info._Z24sgemm_tiled_coarsed_pmppILi32ELi8EEviiifPKfS1_fPf,"",@"SHT_CUDA_INFO"
	.sectionflags	@""
	.align	4


	//----- nvinfo : EIATTR_CUDA_API_VERSION
	.align		4
        /*0000*/ 	.byte	0x04, 0x37
        /*0002*/ 	.short	(.L_55 - .L_54)
.L_54:
        /*0004*/ 	.word	0x00000082


	//----- nvinfo : EIATTR_KPARAM_INFO
	.align		4
.L_55:
        /*0008*/ 	.byte	0x04, 0x17
        /*000a*/ 	.short	(.L_57 - .L_56)
.L_56:
        /*000c*/ 	.word	0x00000000
        /*0010*/ 	.short	0x0007
        /*0012*/ 	.short	0x0028
        /*0014*/ 	.byte	0x00, 0xf5, 0x21, 0x00


	//----- nvinfo : EIATTR_KPARAM_INFO
	.align		4
.L_57:
        /*0018*/ 	.byte	0x04, 0x17
        /*001a*/ 	.short	(.L_59 - .L_58)
.L_58:
        /*001c*/ 	.word	0x00000000
        /*0020*/ 	.short	0x0006
        /*0022*/ 	.short	0x0020
        /*0024*/ 	.byte	0x00, 0xf0, 0x11, 0x00


	//----- nvinfo : EIATTR_KPARAM_INFO
	.align		4
.L_59:
        /*0028*/ 	.byte	0x04, 0x17
        /*002a*/ 	.short	(.L_61 - .L_60)
.L_60:
        /*002c*/ 	.word	0x00000000
        /*0030*/ 	.short	0x0005
        /*0032*/ 	.short	0x0018
        /*0034*/ 	.byte	0x00, 0xf5, 0x21, 0x00


	//----- nvinfo : EIATTR_KPARAM_INFO
	.align		4
.L_61:
        /*0038*/ 	.byte	0x04, 0x17
        /*003a*/ 	.short	(.L_63 - .L_62)
.L_62:
        /*003c*/ 	.word	0x00000000
        /*0040*/ 	.short	0x0004
        /*0042*/ 	.short	0x0010
        /*0044*/ 	.byte	0x00, 0xf5, 0x21, 0x00


	//----- nvinfo : EIATTR_KPARAM_INFO
	.align		4
.L_63:
        /*0048*/ 	.byte	0x04, 0x17
        /*004a*/ 	.short	(.L_65 - .L_64)
.L_64:
        /*004c*/ 	.word	0x00000000
        /*0050*/ 	.short	0x0003
        /*0052*/ 	.short	0x000c
        /*0054*/ 	.byte	0x00, 0xf0, 0x11, 0x00


	//----- nvinfo : EIATTR_KPARAM_INFO
	.align		4
.L_65:
        /*0058*/ 	.byte	0x04, 0x17
        /*005a*/ 	.short	(.L_67 - .L_66)
.L_66:
        /*005c*/ 	.word	0x00000000
        /*0060*/ 	.short	0x0002
        /*0062*/ 	.short	0x0008
        /*0064*/ 	.byte	0x00, 0xf0, 0x11, 0x00


	//----- nvinfo : EIATTR_KPARAM_INFO
	.align		4
.L_67:
        /*0068*/ 	.byte	0x04, 0x17
        /*006a*/ 	.short	(.L_69 - .L_68)
.L_68:
        /*006c*/ 	.word	0x00000000
        /*0070*/ 	.short	0x0001
        /*0072*/ 	.short	0x0004
        /*0074*/ 	.byte	0x00, 0xf0, 0x11, 0x00


	//----- nvinfo : EIATTR_KPARAM_INFO
	.align		4
.L_69:
        /*0078*/ 	.byte	0x04, 0x17
        /*007a*/ 	.short	(.L_71 - .L_70)
.L_70:
        /*007c*/ 	.word	0x00000000
        /*0080*/ 	.short	0x0000
        /*0082*/ 	.short	0x0000
        /*0084*/ 	.byte	0x00, 0xf0, 0x11, 0x00


	//----- nvinfo : EIATTR_SPARSE_MMA_MASK
	.align		4
.L_71:
        /*0088*/ 	.byte	0x03, 0x50
        /*008a*/ 	.short	0x0000


	//----- nvinfo : EIATTR_MAXREG_COUNT
	.align		4
        /*008c*/ 	.byte	0x03, 0x1b
        /*008e*/ 	.short	0x00ff


	//----- nvinfo : EIATTR_NUM_BARRIERS
	.align		4
        /*0090*/ 	.byte	0x02, 0x4c
        /*0092*/ 	.byte	0x01
	.zero		1


	//----- nvinfo : EIATTR_MERCURY_ISA_VERSION
	.align		4
        /*0094*/ 	.byte	0x03, 0x5f
        /*0096*/ 	.short	0x0101


	//----- nvinfo : EIATTR_VRC_CTA_INIT_COUNT
	.align		4
        /*0098*/ 	.byte	0x02, 0x4a
	.zero		1
	.zero		1


	//----- nvinfo : EIATTR_EXIT_INSTR_OFFSETS
	.align		4
        /*009c*/ 	.byte	0x04, 0x1c
        /*009e*/ 	.short	(.L_73 - .L_72)


	//   ....[0]....
.L_72:
        /*00a0*/ 	.word	0x000029e0


	//----- nvinfo : EIATTR_CBANK_PARAM_SIZE
	.align		4
.L_73:
        /*00a4*/ 	.byte	0x03, 0x19
        /*00a6*/ 	.short	0x0030


	//----- nvinfo : EIATTR_PARAM_CBANK
	.align		4
        /*00a8*/ 	.byte	0x04, 0x0a
        /*00aa*/ 	.short	(.L_75 - .L_74)
	.align		4
.L_74:
        /*00ac*/ 	.word	index@(.nv.constant0._Z24sgemm_tiled_coarsed_pmppILi32ELi8EEviiifPKfS1_fPf)
        /*00b0*/ 	.short	0x0380
        /*00b2*/ 	.short	0x0030


	//----- nvinfo : EIATTR_SW_WAR
	.align		4
.L_75:
        /*00b4*/ 	.byte	0x04, 0x36
        /*00b6*/ 	.short	(.L_77 - .L_76)
.L_76:
        /*00b8*/ 	.word	0x00000008
.L_77:


//--------------------- .nv.info._Z24sgemm_tiled_coarsed_pmppILi32ELi4EEviiifPKfS1_fPf --------------------------
	.section	.nv.info._Z24sgemm_tiled_coarsed_pmppILi32ELi4EEviiifPKfS1_fPf,"",@"SHT_CUDA_INFO"
	.sectionflags	@""
	.align	4


	//----- nvinfo : EIATTR_CUDA_API_VERSION
	.align		4
        /*0000*/ 	.byte	0x04, 0x37
        /*0002*/ 	.short	(.L_79 - .L_78)
.L_78:
        /*0004*/ 	.word	0x00000082


	//----- nvinfo : EIATTR_KPARAM_INFO
	.align		4
.L_79:
        /*0008*/ 	.byte	0x04, 0x17
        /*000a*/ 	.short	(.L_81 - .L_80)
.L_80:
        /*000c*/ 	.word	0x00000000
        /*0010*/ 	.short	0x0007
        /*0012*/ 	.short	0x0028
        /*0014*/ 	.byte	0x00, 0xf5, 0x21, 0x00


	//----- nvinfo : EIATTR_KPARAM_INFO
	.align		4
.L_81:
        /*0018*/ 	.byte	0x04, 0x17
        /*001a*/ 	.short	(.L_83 - .L_82)
.L_82:
        /*001c*/ 	.word	0x00000000
        /*0020*/ 	.short	0x0006
        /*0022*/ 	.short	0x0020
        /*0024*/ 	.byte	0x00, 0xf0, 0x11, 0x00


	//----- nvinfo : EIATTR_KPARAM_INFO
	.align		4
.L_83:
        /*0028*/ 	.byte	0x04, 0x17
        /*002a*/ 	.short	(.L_85 - .L_84)
.L_84:
        /*002c*/ 	.word	0x00000000
        /*0030*/ 	.short	0x0005
        /*0032*/ 	.short	0x0018
        /*0034*/ 	.byte	0x00, 0xf5, 0x21, 0x00


	//----- nvinfo : EIATTR_KPARAM_INFO
	.align		4
.L_85:
        /*0038*/ 	.byte	0x04, 0x17
        /*003a*/ 	.short	(.L_87 - .L_86)
.L_86:
        /*003c*/ 	.word	0x00000000
        /*0040*/ 	.short	0x0004
        /*0042*/ 	.short	0x0010
        /*0044*/ 	.byte	0x00, 0xf5, 0x21, 0x00


	//----- nvinfo : EIATTR_KPARAM_INFO
	.align		4
.L_87:
        /*0048*/ 	.byte	0x04, 0x17
        /*004a*/ 	.short	(.L_89 - .L_88)
.L_88:
        /*004c*/ 	.word	0x00000000
        /*0050*/ 	.short	0x0003
        /*0052*/ 	.short	0x000c
        /*0054*/ 	.byte	0x00, 0xf0, 0x11, 0x00


	//----- nvinfo : EIATTR_KPARAM_INFO
	.align		4
.L_89:
        /*0058*/ 	.byte	0x04, 0x17
        /*005a*/ 	.short	(.L_91 - .L_90)
.L_90:
        /*005c*/ 	.word	0x00000000
        /*0060*/ 	.short	0x0002
        /*0062*/ 	.short	0x0008
        /*0064*/ 	.byte	0x00, 0xf0, 0x11, 0x00


	//----- nvinfo : EIATTR_KPARAM_INFO
	.align		4
.L_91:
        /*0068*/ 	.byte	0x04, 0x17
        /*006a*/ 	.short	(.L_93 - .L_92)
.L_92:
        /*006c*/ 	.word	0x00000000
        /*0070*/ 	.short	0x0001
        /*0072*/ 	.short	0x0004
        /*0074*/ 	.byte	0x00, 0xf0, 0x11, 0x00


	//----- nvinfo : EIATTR_KPARAM_INFO
	.align		4
.L_93:
        /*0078*/ 	.byte	0x04, 0x17
        /*007a*/ 	.short	(.L_95 - .L_94)
.L_94:
        /*007c*/ 	.word	0x00000000
        /*0080*/ 	.short	0x0000
        /*0082*/ 	.short	0x0000
        /*0084*/ 	.byte	0x00, 0xf0, 0x11, 0x00


	//----- nvinfo : EIATTR_SPARSE_MMA_MASK
	.align		4
.L_95:
        /*0088*/ 	.byte	0x03, 0x50
        /*008a*/ 	.short	0x0000


	//----- nvinfo : EIATTR_MAXREG_COUNT
	.align		4
        /*008c*/ 	.byte	0x03, 0x1b
        /*008e*/ 	.short	0x00ff


	//----- nvinfo : EIATTR_NUM_BARRIERS
	.align		4
        /*0090*/ 	.byte	0x02, 0x4c
        /*0092*/ 	.byte	0x01
	.zero		1


	//----- nvinfo : EIATTR_MERCURY_ISA_VERSION
	.align		4
        /*0094*/ 	.byte	0x03, 0x5f
        /*0096*/ 	.short	0x0101


	//----- nvinfo : EIATTR_VRC_CTA_INIT_COUNT
	.align		4
        /*0098*/ 	.byte	0x02, 0x4a
	.zero		1
	.zero		1


	//----- nvinfo : EIATTR_EXIT_INSTR_OFFSETS
	.align		4
        /*009c*/ 	.byte	0x04, 0x1c
        /*009e*/ 	.short	(.L_97 - .L_96)


	//   ....[0]....
.L_96:
        /*00a0*/ 	.word	0x00001660


	//----- nvinfo : EIATTR_CBANK_PARAM_SIZE
	.align		4
.L_97:
        /*00a4*/ 	.byte	0x03, 0x19
        /*00a6*/ 	.short	0x0030


	//----- nvinfo : EIATTR_PARAM_CBANK
	.align		4
        /*00a8*/ 	.byte	0x04, 0x0a
        /*00aa*/ 	.short	(.L_99 - .L_98)
	.align		4
.L_98:
        /*00ac*/ 	.word	index@(.nv.constant0._Z24sgemm_tiled_coarsed_pmppILi32ELi4EEviiifPKfS1_fPf)
        /*00b0*/ 	.short	0x0380
        /*00b2*/ 	.short	0x0030


	//----- nvinfo : EIATTR_SW_WAR
	.align		4
.L_99:
        /*00b4*/ 	.byte	0x04, 0x36
        /*00b6*/ 	.short	(.L_101 - .L_100)
.L_100:
        /*00b8*/ 	.word	0x00000008
.L_101:


//--------------------- .nv.info._Z11sgemm_tiledILi32EEviiifPKfS1_fPf --------------------------
	.section	.nv.info._Z11sgemm_tiledILi32EEviiifPKfS1_fPf,"",@"SHT_CUDA_INFO"
	.sectionflags	@""
	.align	4


	//----- nvinfo : EIATTR_CUDA_API_VERSION
	.align		4
        /*0000*/ 	.byte	0x04, 0x37
        /*0002*/ 	.short	(.L_103 - .L_102)
.L_102:
        /*0004*/ 	.word	0x00000082


	//----- nvinfo : EIATTR_KPARAM_INFO
	.align		4
.L_103:
        /*0008*/ 	.byte	0x04, 0x17
        /*000a*/ 	.short	(.L_105 - .L_104)
.L_104:
        /*000c*/ 	.word	0x00000000
        /*0010*/ 	.short	0x0007
        /*0012*/ 	.short	0x0028
        /*0014*/ 	.byte	0x00, 0xf5, 0x21, 0x00


	//----- nvinfo : EIATTR_KPARAM_INFO
	.align		4
.L_105:
        /*0018*/ 	.byte	0x04, 0x17
        /*001a*/ 	.short	(.L_107 - .L_106)
.L_106:
        /*001c*/ 	.word	0x00000000
        /*0020*/ 	.short	0x0006
        /*0022*/ 	.short	0x0020
        /*0024*/ 	.byte	0x00, 0xf0, 0x11, 0x00


	//----- nvinfo : EIATTR_KPARAM_INFO
	.align		4
.L_107:
        /*0028*/ 	.byte	0x04, 0x17
        /*002a*/ 	.short	(.L_109 - .L_108)
.L_108:
        /*002c*/ 	.word	0x00000000
        /*0030*/ 	.short	0x0005
        /*0032*/ 	.short	0x0018
        /*0034*/ 	.byte	0x00, 0xf5, 0x21, 0x00


	//----- nvinfo : EIATTR_KPARAM_INFO
	.align		4
.L_109:
        /*0038*/ 	.byte	0x04, 0x17
        /*003a*/ 	.short	(.L_111 - .L_110)
.L_110:
        /*003c*/ 	.word	0x00000000
        /*0040*/ 	.short	0x0004
        /*0042*/ 	.short	0x0010
        /*0044*/ 	.byte	0x00, 0xf5, 0x21, 0x00


	//----- nvinfo : EIATTR_KPARAM_INFO
	.align		4
.L_111:
        /*0048*/ 	.byte	0x04, 0x17
        /*004a*/ 	.short	(.L_113 - .L_112)
.L_112:
        /*004c*/ 	.word	0x00000000
        /*0050*/ 	.short	0x0003
        /*0052*/ 	.short	0x000c
        /*0054*/ 	.byte	0x00, 0xf0, 0x11, 0x00


	//----- nvinfo : EIATTR_KPARAM_INFO
	.align		4
.L_113:
        /*0058*/ 	.byte	0x04, 0x17
        /*005a*/ 	.short	(.L_115 - .L_114)
.L_114:
        /*005c*/ 	.word	0x00000000
        /*0060*/ 	.short	0x0002
        /*0062*/ 	.short	0x0008
        /*0064*/ 	.byte	0x00, 0xf0, 0x11, 0x00


	//----- nvinfo : EIATTR_KPARAM_INFO
	.align		4
.L_115:
        /*0068*/ 	.byte	0x04, 0x17
        /*006a*/ 	.short	(.L_117 - .L_116)
.L_116:
        /*006c*/ 	.word	0x00000000
        /*0070*/ 	.short	0x0001
        /*0072*/ 	.short	0x0004
        /*0074*/ 	.byte	0x00, 0xf0, 0x11, 0x00


	//----- nvinfo : EIATTR_KPARAM_INFO
	.align		4
.L_117:
        /*0078*/ 	.byte	0x04, 0x17
        /*007a*/ 	.short	(.L_119 - .L_118)
.L_118:
        /*007c*/ 	.word	0x00000000
        /*0080*/ 	.short	0x0000
        /*0082*/ 	.short	0x0000
        /*0084*/ 	.byte	0x00, 0xf0, 0x11, 0x00


	//----- nvinfo : EIATTR_SPARSE_MMA_MASK
	.align		4
.L_119:
        /*0088*/ 	.byte	0x03, 0x50
        /*008a*/ 	.short	0x0000


	//----- nvinfo : EIATTR_MAXREG_COUNT
	.align		4
        /*008c*/ 	.byte	0x03, 0x1b
        /*008e*/ 	.short	0x00ff


	//----- nvinfo : EIATTR_NUM_BARRIERS
	.align		4
        /*0090*/ 	.byte	0x02, 0x4c
        /*0092*/ 	.byte	0x01
	.zero		1


	//----- nvinfo : EIATTR_MERCURY_ISA_VERSION
	.align		4
        /*0094*/ 	.byte	0x03, 0x5f
        /*0096*/ 	.short	0x0101


	//----- nvinfo : EIATTR_VRC_CTA_INIT_COUNT
	.align		4
        /*0098*/ 	.byte	0x02, 0x4a
	.zero		1
	.zero		1


	//----- nvinfo : EIATTR_EXIT_INSTR_OFFSETS
	.align		4
        /*009c*/ 	.byte	0x04, 0x1c
        /*009e*/ 	.short	(.L_121 - .L_120)


	//   ....[0]....
.L_120:
        /*00a0*/ 	.word	0x000007a0


	//----- nvinfo : EIATTR_CBANK_PARAM_SIZE
	.align		4
.L_121:
        /*00a4*/ 	.byte	0x03, 0x19
        /*00a6*/ 	.short	0x0030


	//----- nvinfo : EIATTR_PARAM_CBANK
	.align		4
        /*00a8*/ 	.byte	0x04, 0x0a
        /*00aa*/ 	.short	(.L_123 - .L_122)
	.align		4
.L_122:
        /*00ac*/ 	.word	index@(.nv.constant0._Z11sgemm_tiledILi32EEviiifPKfS1_fPf)
        /*00b0*/ 	.short	0x0380
        /*00b2*/ 	.short	0x0030


	//----- nvinfo : EIATTR_SW_WAR
	.align		4
.L_123:
        /*00b4*/ 	.byte	0x04, 0x36
        /*00b6*/ 	.short	(.L_125 - .L_124)
.L_124:
        /*00b8*/ 	.word	0x00000008
.L_125:


//--------------------- .nv.info._Z11sgemm_naiveiiifPKfS0_fPf --------------------------
	.section	.nv.info._Z11sgemm_naiveiiifPKfS0_fPf,"",@"SHT_CUDA_INFO"
	.sectionflags	@""
	.align	4


	//----- nvinfo : EIATTR_CUDA_API_VERSION
	.align		4
        /*0000*/ 	.byte	0x04, 0x37
        /*0002*/ 	.short	(.L_127 - .L_126)
.L_126:
        /*0004*/ 	.word	0x00000082


	//----- nvinfo : EIATTR_KPARAM_INFO
	.align		4
.L_127:
        /*0008*/ 	.byte	0x04, 0x17
        /*000a*/ 	.short	(.L_129 - .L_128)
.L_128:
        /*000c*/ 	.word	0x00000000
        /*0010*/ 	.short	0x0007
        /*0012*/ 	.short	0x0028
        /*0014*/ 	.byte	0x00, 0xf5, 0x21, 0x00


	//----- nvinfo : EIATTR_KPARAM_INFO
	.align		4
.L_129:
        /*0018*/ 	.byte	0x04, 0x17
        /*001a*/ 	.short	(.L_131 - .L_130)
.L_130:
        /*001c*/ 	.word	0x00000000
        /*0020*/ 	.short	0x0006
        /*0022*/ 	.short	0x0020
        /*0024*/ 	.byte	0x00, 0xf0, 0x11, 0x00


	//----- nvinfo : EIATTR_KPARAM_INFO
	.align		4
.L_131:
        /*0028*/ 	.byte	0x04, 0x17
        /*002a*/ 	.short	(.L_133 - .L_132)
.L_132:
        /*002c*/ 	.word	0x00000000
        /*0030*/ 	.short	0x0005
        /*0032*/ 	.short	0x0018
        /*0034*/ 	.byte	0x00, 0xf5, 0x21, 0x00


	//----- nvinfo : EIATTR_KPARAM_INFO
	.align		4
.L_133:
        /*0038*/ 	.byte	0x04, 0x17
        /*003a*/ 	.short	(.L_135 - .L_134)
.L_134:
        /*003c*/ 	.word	0x00000000
        /*0040*/ 	.short	0x0004
        /*0042*/ 	.short	0x0010
        /*0044*/ 	.byte	0x00, 0xf5, 0x21, 0x00


	//----- nvinfo : EIATTR_KPARAM_INFO
	.align		4
.L_135:
        /*0048*/ 	.byte	0x04, 0x17
        /*004a*/ 	.short	(.L_137 - .L_136)
.L_136:
        /*004c*/ 	.word	0x00000000
        /*0050*/ 	.short	0x0003
        /*0052*/ 	.short	0x000c
        /*0054*/ 	.byte	0x00, 0xf0, 0x11, 0x00


	//----- nvinfo : EIATTR_KPARAM_INFO
	.align		4
.L_137:
        /*0058*/ 	.byte	0x04, 0x17
        /*005a*/ 	.short	(.L_139 - .L_138)
.L_138:
        /*005c*/ 	.word	0x00000000
        /*0060*/ 	.short	0x0002
        /*0062*/ 	.short	0x0008
        /*0064*/ 	.byte	0x00, 0xf0, 0x11, 0x00


	//----- nvinfo : EIATTR_KPARAM_INFO
	.align		4
.L_139:
        /*0068*/ 	.byte	0x04, 0x17
        /*006a*/ 	.short	(.L_141 - .L_140)
.L_140:
        /*006c*/ 	.word	0x00000000
        /*0070*/ 	.short	0x0001
        /*0072*/ 	.short	0x0004
        /*0074*/ 	.byte	0x00, 0xf0, 0x11, 0x00


	//----- nvinfo : EIATTR_KPARAM_INFO
	.align		4
.L_141:
        /*0078*/ 	.byte	0x04, 0x17
        /*007a*/ 	.short	(.L_143 - .L_142)
.L_142:
        /*007c*/ 	.word	0x00000000
        /*0080*/ 	.short	0x0000
        /*0082*/ 	.short	0x0000
        /*0084*/ 	.byte	0x00, 0xf0, 0x11, 0x00


	//----- nvinfo : EIATTR_SPARSE_MMA_MASK
	.align		4
.L_143:
        /*0088*/ 	.byte	0x03, 0x50
        /*008a*/ 	.short	0x0000


	//----- nvinfo : EIATTR_MAXREG_COUNT
	.align		4
        /*008c*/ 	.byte	0x03, 0x1b
        /*008e*/ 	.short	0x00ff


	//----- nvinfo : EIATTR_MERCURY_ISA_VERSION
	.align		4
        /*0090*/ 	.byte	0x03, 0x5f
        /*0092*/ 	.short	0x0101


	//----- nvinfo : EIATTR_VRC_CTA_INIT_COUNT
	.align		4
        /*0094*/ 	.byte	0x02, 0x4a
	.zero		1
	.zero		1


	//----- nvinfo : EIATTR_EXIT_INSTR_OFFSETS
	.align		4
        /*0098*/ 	.byte	0x04, 0x1c
        /*009a*/ 	.short	(.L_145 - .L_144)


	//   ....[0]....
.L_144:
        /*009c*/ 	.word	0x000000c0


	//   ....[1]....
        /*00a0*/ 	.word	0x00000a90


	//----- nvinfo : EIATTR_CBANK_PARAM_SIZE
	.align		4
.L_145:
        /*00a4*/ 	.byte	0x03, 0x19
        /*00a6*/ 	.short	0x0030


	//----- nvinfo : EIATTR_PARAM_CBANK
	.align		4
        /*00a8*/ 	.byte	0x04, 0x0a
        /*00aa*/ 	.short	(.L_147 - .L_146)
	.align		4
.L_146:
        /*00ac*/ 	.word	index@(.nv.constant0._Z11sgemm_naiveiiifPKfS0_fPf)
        /*00b0*/ 	.short	0x0380
        /*00b2*/ 	.short	0x0030


	//----- nvinfo : EIATTR_SW_WAR
	.align		4
.L_147:
        /*00b4*/ 	.byte	0x04, 0x36
        /*00b6*/ 	.short	(.L_149 - .L_148)
.L_148:
        /*00b8*/ 	.word	0x00000008
.L_149:


//--------------------- .nv.callgraph             --------------------------
	.section	.nv.callgraph,"",@"SHT_CUDA_CALLGRAPH"
	.align	4
	.sectionentsize	8
	.align		4
        /*0000*/ 	.word	0x00000000
	.align		4
        /*0004*/ 	.word	0xffffffff
	.align		4
        /*0008*/ 	.word	0x00000000
	.align		4
        /*000c*/ 	.word	0xfffffffe
	.align		4
        /*0010*/ 	.word	0x00000000
	.align		4
        /*0014*/ 	.word	0xfffffffd
	.align		4
        /*0018*/ 	.word	0x00000000
	.align		4
        /*001c*/ 	.word	0xfffffffc


//--------------------- .text._Z24sgemm_tiled_coarsed_blogILi32ELi8EEviiifPKfS1_fPf --------------------------
	.section	.text._Z24sgemm_tiled_coarsed_blogILi32ELi8EEviiifPKfS1_fPf,"ax",@progbits
	.align	128
        .global         _Z24sgemm_tiled_coarsed_blogILi32ELi8EEviiifPKfS1_fPf
        .type           _Z24sgemm_tiled_coarsed_blogILi32ELi8EEviiifPKfS1_fPf,@function
        .size           _Z24sgemm_tiled_coarsed_blogILi32ELi8EEviiifPKfS1_fPf,(.L_x_17 - _Z24sgemm_tiled_coarsed_blogILi32ELi8EEviiifPKfS1_fPf)
        .other          _Z24sgemm_tiled_coarsed_blogILi32ELi8EEviiifPKfS1_fPf,@"STO_CUDA_ENTRY STV_DEFAULT"
_Z24sgemm_tiled_coarsed_blogILi32ELi8EEviiifPKfS1_fPf:
.text._Z24sgemm_tiled_coarsed_blogILi32ELi8EEviiifPKfS1_fPf:
[----:B------:R-:W-:Y:S01]  /*0000*/  LDC R1, c[0x0][0x37c] ;  /* 0x0000df00ff017b82 */ /* 0x000fe20000000800 */
[----:B------:R-:W0:Y:S01]  /*0010*/  LDCU UR10, c[0x0][0x388] ;  /* 0x00007100ff0a77ac */ /* 0x000e220008000800 */
[----:B------:R-:W1:Y:S01]  /*0020*/  S2R R12, SR_TID.Y ;  /* 0x00000000000c7919 */ /* 0x000e620000002200 */
[----:B------:R-:W-:Y:S01]  /*0030*/  HFMA2 R53, -RZ, RZ, 0, 0 ;  /* 0x00000000ff357431 */ /* 0x000fe200000001ff */
[----:B------:R-:W-:Y:S01]  /*0040*/  CS2R R50, SRZ ;  /* 0x0000000000327805 */ /* 0x000fe2000001ff00 */
[----:B------:R-:W2:Y:S01]  /*0050*/  LDCU.64 UR8, c[0x0][0x358] ;  /* 0x00006b00ff0877ac */ /* 0x000ea20008000a00 */
[----:B------:R-:W3:Y:S01]  /*0060*/  S2R R3, SR_CTAID.Y ;  /* 0x0000000000037919 */ /* 0x000ee20000002600 */
[----:B------:R-:W-:Y:S01]  /*0070*/  HFMA2 R47, -RZ, RZ, 0, 0 ;  /* 0x00000000ff2f7431 */ /* 0x000fe200000001ff */
[----:B------:R-:W-:Y:S02]  /*0080*/  MOV R49, RZ ;  /* 0x000000ff00317202 */ /* 0x000fe40000000f00 */
[----:B------:R-:W-:Y:S01]  /*0090*/  CS2R R44, SRZ ;  /* 0x00000000002c7805 */ /* 0x000fe2000001ff00 */
[----:B------:R-:W4:Y:S01]  /*00a0*/  S2R R37, SR_TID.X ;  /* 0x0000000000257919 */ /* 0x000f220000002100 */
[----:B------:R-:W-:-:S02]  /*00b0*/  MOV R39, RZ ;  /* 0x000000ff00277202 */ /* 0x000fc40000000f00 */
[----:B0-----:R-:W-:-:S04]  /*00c0*/  MOV R0, UR10 ;  /* 0x0000000a00007c02 */ /* 0x001fc80008000f00 */
[----:B------:R-:W-:Y:S02]  /*00d0*/  ISETP.GE.AND P0, PT, R0, 0x20, PT ;  /* 0x000000200000780c */ /* 0x000fe40003f06270 */
[----:B------:R-:W0:Y:S01]  /*00e0*/  S2R R0, SR_CTAID.X ;  /* 0x0000000000007919 */ /* 0x000e220000002500 */
[----:B-1----:R-:W-:-:S04]  /*00f0*/  SHF.L.U32 R2, R12, 0x3, RZ ;  /* 0x000000030c027819 */ /* 0x002fc800000006ff */
[----:B---3--:R-:W-:-:S06]  /*0100*/  LEA R38, R3, R2, 0x5 ;  /* 0x0000000203267211 */ /* 0x008fcc00078e28ff */
[----:B--2---:R-:W-:Y:S05]  /*0110*/  @!P0 BRA `(.L_x_0) ;  /* 0x0000001c00548947 */ /* 0x004fea0003800000 */
[----:B------:R-:W1:Y:S01]  /*0120*/  S2UR UR6, SR_CgaCtaId ;  /* 0x00000000000679c3 */ /* 0x000e620000008800 */
[----:B------:R-:W-:Y:S01]  /*0130*/  UMOV UR4, 0x400 ;  /* 0x0000040000047882 */ /* 0x000fe20000000000 */
[----:B------:R-:W-:Y:S01]  /*0140*/  MOV R3, UR10 ;  /* 0x0000000a00037c02 */ /* 0x000fe20008000f00 */
[----:B------:R-:W-:Y:S01]  /*0150*/  IMAD R7, R12, UR10, RZ ;  /* 0x0000000a0c077c24 */ /* 0x000fe2000f8e02ff */
[C---:B------:R-:W-:Y:S01]  /*0160*/  IADD3 R5, PT, PT, R2.reuse, 0x3, RZ ;  /* 0x0000000302057810 */ /* 0x040fe20007ffe0ff */
[----:B------:R-:W-:Y:S01]  /*0170*/  USHF.R.S32.HI UR5, URZ, 0x1f, UR10 ;  /* 0x0000001fff057899 */ /* 0x000fe2000801140a */
[C---:B------:R-:W-:Y:S01]  /*0180*/  IADD3 R9, PT, PT, R2.reuse, 0x6, RZ ;  /* 0x0000000602097810 */ /* 0x040fe20007ffe0ff */
[C---:B------:R-:W-:Y:S01]  /*0190*/  IMAD R3, R2.reuse, R3, UR10 ;  /* 0x0000000a02037e24 */ /* 0x040fe2000f8e0203 */
[----:B------:R-:W2:Y:S01]  /*01a0*/  LDC.64 R40, c[0x0][0x390] ;  /* 0x0000e400ff287b82 */ /* 0x000ea20000000a00 */
[C---:B------:R-:W-:Y:S01]  /*01b0*/  IADD3 R4, PT, PT, R2.reuse, 0x2, RZ ;  /* 0x0000000202047810 */ /* 0x040fe20007ffe0ff */
[--C-:B----4-:R-:W-:Y:S01]  /*01c0*/  IMAD R5, R5, UR10, R37.reuse ;  /* 0x0000000a05057c24 */ /* 0x110fe2000f8e0225 */
[C---:B------:R-:W-:Y:S01]  /*01d0*/  IADD3 R6, PT, PT, R2.reuse, 0x4, RZ ;  /* 0x0000000402067810 */ /* 0x040fe20007ffe0ff */
[--C-:B------:R-:W-:Y:S01]  /*01e0*/  IMAD R13, R9, UR10, R37.reuse ;  /* 0x0000000a090d7c24 */ /* 0x100fe2000f8e0225 */
[C---:B------:R-:W-:Y:S01]  /*01f0*/  IADD3 R8, PT, PT, R2.reuse, 0x5, RZ ;  /* 0x0000000502087810 */ /* 0x040fe20007ffe0ff */
[----:B------:R-:W-:Y:S01]  /*0200*/  ULEA.HI UR5, UR5, UR10, URZ, 0x5 ;  /* 0x0000000a05057291 */ /* 0x000fe2000f8f28ff */
[----:B------:R-:W-:Y:S01]  /*0210*/  IADD3 R10, PT, PT, R2, 0x7, RZ ;  /* 0x00000007020a7810 */ /* 0x000fe20007ffe0ff */
[--C-:B------:R-:W-:Y:S01]  /*0220*/  IMAD R2, R38, UR10, R37.reuse ;  /* 0x0000000a26027c24 */ /* 0x100fe2000f8e0225 */
[-C--:B------:R-:W-:Y:S01]  /*0230*/  LEA R17, R7, R37.reuse, 0x3 ;  /* 0x0000002507117211 */ /* 0x080fe200078e18ff */
[--C-:B------:R-:W-:Y:S01]  /*0240*/  IMAD R33, R4, UR10, R37.reuse ;  /* 0x0000000a04217c24 */ /* 0x100fe2000f8e0225 */
[----:B------:R-:W-:Y:S01]  /*0250*/  IADD3 R9, PT, PT, R3, R37, RZ ;  /* 0x0000002503097210 */ /* 0x000fe20007ffe0ff */
[--C-:B------:R-:W-:Y:S01]  /*0260*/  IMAD R7, R6, UR10, R37.reuse ;  /* 0x0000000a06077c24 */ /* 0x100fe2000f8e0225 */
[----:B------:R-:W-:Y:S01]  /*0270*/  USHF.R.S32.HI UR5, URZ, 0x5, UR5 ;  /* 0x00000005ff057899 */ /* 0x000fe20008011405 */
[--C-:B------:R-:W-:Y:S01]  /*0280*/  IMAD R11, R8, UR10, R37.reuse ;  /* 0x0000000a080b7c24 */ /* 0x100fe2000f8e0225 */
[----:B0-----:R-:W-:Y:S01]  /*0290*/  LEA R32, R0, R5, 0x5 ;  /* 0x0000000500207211 */ /* 0x001fe200078e28ff */
[----:B-1----:R-:W-:Y:S01]  /*02a0*/  ULEA UR7, UR6, UR4, 0x18 ;  /* 0x0000000406077291 */ /* 0x002fe2000f8ec0ff */
[----:B------:R-:W-:Y:S01]  /*02b0*/  IMAD R15, R10, UR10, R37 ;  /* 0x0000000a0a0f7c24 */ /* 0x000fe2000f8e0225 */
[----:B------:R-:W-:Y:S01]  /*02c0*/  UIADD3 UR4, UPT, UPT, UR4, 0x1000, URZ ;  /* 0x0000100004047890 */ /* 0x000fe2000fffe0ff */
[----:B------:R-:W-:Y:S01]  /*02d0*/  MOV R53, RZ ;  /* 0x000000ff00357202 */ /* 0x000fe20000000f00 */
[----:B------:R-:W-:Y:S01]  /*02e0*/  UIADD3 UR5, UPT, UPT, -UR5, URZ, URZ ;  /* 0x000000ff05057290 */ /* 0x000fe2000fffe1ff */
[C---:B------:R-:W-:Y:S01]  /*02f0*/  LEA R4, R0.reuse, R17, 0x5 ;  /* 0x0000001100047211 */ /* 0x040fe200078e28ff */
[----:B------:R-:W-:Y:S01]  /*0300*/  ULEA UR4, UR6, UR4, 0x18 ;  /* 0x0000000406047291 */ /* 0x000fe2000f8ec0ff */
[----:B------:R-:W-:-:S02]  /*0310*/  LEA R33, R0, R33, 0x5 ;  /* 0x0000002100217211 */ /* 0x000fc400078e28ff */
[C---:B------:R-:W-:Y:S02]  /*0320*/  LEA R7, R0.reuse, R7, 0x5 ;  /* 0x0000000700077211 */ /* 0x040fe400078e28ff */
[C---:B------:R-:W-:Y:S02]  /*0330*/  LEA R6, R0.reuse, R11, 0x5 ;  /* 0x0000000b00067211 */ /* 0x040fe400078e28ff */
[----:B------:R-:W-:Y:S02]  /*0340*/  LEA R37, R37, UR4, 0x2 ;  /* 0x0000000425257c11 */ /* 0x000fe4000f8e10ff */
[C---:B------:R-:W-:Y:S02]  /*0350*/  LEA R5, R0.reuse, R13, 0x5 ;  /* 0x0000000d00057211 */ /* 0x040fe400078e28ff */
[----:B------:R-:W-:Y:S02]  /*0360*/  LEA R3, R0, R15, 0x5 ;  /* 0x0000000f00037211 */ /* 0x000fe400078e28ff */
[----:B------:R-:W-:-:S02]  /*0370*/  LEA R36, R12, UR7, 0xa ;  /* 0x000000070c247c11 */ /* 0x000fc4000f8e50ff */
[----:B------:R-:W-:Y:S02]  /*0380*/  LEA R34, R0, R9, 0x5 ;  /* 0x0000000900227211 */ /* 0x000fe400078e28ff */
[----:B------:R-:W-:-:S07]  /*0390*/  LEA R35, R12, R37, 0xa ;  /* 0x000000250c237211 */ /* 0x000fce00078e50ff */
.L_x_1:
[----:B------:R-:W0:Y:S01]  /*03a0*/  S2R R15, SR_TID.X ;  /* 0x00000000000f7919 */ /* 0x000e220000002100 */
[----:B------:R-:W1:Y:S01]  /*03b0*/  LDC.64 R8, c[0x0][0x398] ;  /* 0x0000e600ff087b82 */ /* 0x000e620000000a00 */
[----:B------:R-:W-:Y:S01]  /*03c0*/  MOV R11, UR10 ;  /* 0x0000000a000b7c02 */ /* 0x000fe20008000f00 */
[----:B--2---:R-:W-:Y:S01]  /*03d0*/  IMAD.WIDE R12, R2, 0x4, R40 ;  /* 0x00000004020c7825 */ /* 0x004fe200078e0228 */
[----:B------:R-:W-:Y:S02]  /*03e0*/  MOV R17, UR10 ;  /* 0x0000000a00117c02 */ /* 0x000fe40008000f00 */
[----:B------:R-:W-:Y:S02]  /*03f0*/  MOV R31, UR10 ;  /* 0x0000000a001f7c02 */ /* 0x000fe40008000f00 */
[----:B------:R-:W-:Y:S02]  /*0400*/  MOV R21, UR10 ;  /* 0x0000000a00157c02 */ /* 0x000fe40008000f00 */
[----:B------:R-:W-:-:S02]  /*0410*/  MOV R25, UR10 ;  /* 0x0000000a00197c02 */ /* 0x000fc40008000f00 */
[----:B------:R-:W-:Y:S01]  /*0420*/  MOV R27, UR10 ;  /* 0x0000000a001b7c02 */ /* 0x000fe20008000f00 */
[----:B------:R-:W-:Y:S01]  /*0430*/  IMAD.WIDE.U32 R10, R11, 0xc, R40 ;  /* 0x0000000c0b0a7825 */ /* 0x000fe200078e0028 */
[----:B------:R-:W-:Y:S01]  /*0440*/  MOV R19, UR10 ;  /* 0x0000000a00137c02 */ /* 0x000fe20008000f00 */
[----:B------:R2:W3:Y:S02]  /*0450*/  LDG.E R22, desc[UR8][R12.64] ;  /* 0x000000080c167981 */ /* 0x0004e4000c1e1900 */
[----:B------:R-:W-:-:S04]  /*0460*/  IMAD.WIDE.U32 R16, R17, 0x4, R12 ;  /* 0x0000000411107825 */ /* 0x000fc800078e000c */
[--C-:B------:R-:W-:Y:S02]  /*0470*/  IMAD.WIDE.U32 R30, R31, 0x8, R12.reuse ;  /* 0x000000081f1e7825 */ /* 0x100fe400078e000c */
[----:B------:R-:W4:Y:S02]  /*0480*/  LDG.E R17, desc[UR8][R16.64] ;  /* 0x0000000810117981 */ /* 0x000f24000c1e1900 */
[--C-:B------:R-:W-:Y:S02]  /*0490*/  IMAD.WIDE.U32 R20, R21, 0x10, R12.reuse ;  /* 0x0000001015147825 */ /* 0x100fe400078e000c */
[----:B------:R-:W5:Y:S02]  /*04a0*/  LDG.E R23, desc[UR8][R30.64] ;  /* 0x000000081e177981 */ /* 0x000f64000c1e1900 */
[--C-:B------:R-:W-:Y:S02]  /*04b0*/  IMAD.WIDE.U32 R24, R25, 0x14, R12.reuse ;  /* 0x0000001419187825 */ /* 0x100fe400078e000c */
[----:B------:R-:W5:Y:S01]  /*04c0*/  LDG.E R21, desc[UR8][R20.64] ;  /* 0x0000000814157981 */ /* 0x000f62000c1e1900 */
[----:B0-----:R-:W-:Y:S01]  /*04d0*/  LEA R48, R15, R36, 0x2 ;  /* 0x000000240f307211 */ /* 0x001fe200078e10ff */
[----:B------:R-:W-:-:S02]  /*04e0*/  IMAD.WIDE.U32 R26, R27, 0x18, R12 ;  /* 0x000000181b1a7825 */ /* 0x000fc400078e000c */
[----:B------:R-:W5:Y:S02]  /*04f0*/  LDG.E R25, desc[UR8][R24.64] ;  /* 0x0000000818197981 */ /* 0x000f64000c1e1900 */
[----:B--2---:R-:W-:Y:S02]  /*0500*/  IMAD.WIDE.U32 R12, R19, 0x1c, R12 ;  /* 0x0000001c130c7825 */ /* 0x004fe400078e000c */
[----:B------:R-:W2:Y:S02]  /*0510*/  LDG.E R29, desc[UR8][R26.64] ;  /* 0x000000081a1d7981 */ /* 0x000ea4000c1e1900 */
[----:B------:R-:W-:Y:S02]  /*0520*/  IMAD.WIDE R10, R2, 0x4, R10 ;  /* 0x00000004020a7825 */ /* 0x000fe400078e020a */
[----:B------:R0:W2:Y:S04]  /*0530*/  LDG.E R15, desc[UR8][R12.64] ;  /* 0x000000080c0f7981 */ /* 0x0000a8000c1e1900 */
[----:B------:R0:W2:Y:S01]  /*0540*/  LDG.E R19, desc[UR8][R10.64] ;  /* 0x000000080a137981 */ /* 0x0000a2000c1e1900 */
[----:B-1----:R-:W-:-:S04]  /*0550*/  IMAD.WIDE.U32 R42, R33, 0x4, R8 ;  /* 0x00000004212a7825 */ /* 0x002fc800078e0008 */
[--C-:B0-----:R-:W-:Y:S01]  /*0560*/  IMAD.WIDE.U32 R12, R4, 0x4, R8.reuse ;  /* 0x00000004040c7825 */ /* 0x101fe200078e0008 */
[----:B------:R-:W2:Y:S03]  /*0570*/  LDG.E R18, desc[UR8][R42.64] ;  /* 0x000000082a127981 */ /* 0x000ea6000c1e1900 */
[--C-:B------:R-:W-:Y:S01]  /*0580*/  IMAD.WIDE.U32 R10, R34, 0x4, R8.reuse ;  /* 0x00000004220a7825 */ /* 0x100fe200078e0008 */
[----:B------:R0:W4:Y:S03]  /*0590*/  LDG.E R14, desc[UR8][R12.64] ;  /* 0x000000080c0e7981 */ /* 0x000126000c1e1900 */
[--C-:B------:R-:W-:Y:S01]  /*05a0*/  IMAD.WIDE.U32 R30, R32, 0x4, R8.reuse ;  /* 0x00000004201e7825 */ /* 0x100fe200078e0008 */
[----:B------:R1:W5:Y:S03]  /*05b0*/  LDG.E R16, desc[UR8][R10.64] ;  /* 0x000000080a107981 */ /* 0x000366000c1e1900 */
[--C-:B------:R-:W-:Y:S01]  /*05c0*/  IMAD.WIDE.U32 R26, R7, 0x4, R8.reuse ;  /* 0x00000004071a7825 */ /* 0x100fe200078e0008 */
[----:B------:R-:W2:Y:S03]  /*05d0*/  LDG.E R20, desc[UR8][R30.64] ;  /* 0x000000081e147981 */ /* 0x000ea6000c1e1900 */
[----:B0-----:R-:W-:-:S02]  /*05e0*/  IMAD.WIDE.U32 R12, R6, 0x4, R8 ;  /* 0x00000004060c7825 */ /* 0x001fc400078e0008 */
[----:B------:R-:W2:Y:S02]  /*05f0*/  LDG.E R26, desc[UR8][R26.64] ;  /* 0x000000081a1a7981 */ /* 0x000ea4000c1e1900 */
[--C-:B-1----:R-:W-:Y:S02]  /*0600*/  IMAD.WIDE.U32 R10, R5, 0x4, R8.reuse ;  /* 0x00000004050a7825 */ /* 0x102fe400078e0008 */
[----:B------:R-:W2:Y:S02]  /*0610*/  LDG.E R28, desc[UR8][R12.64] ;  /* 0x000000080c1c7981 */ /* 0x000ea4000c1e1900 */
[----:B------:R-:W-:Y:S02]  /*0620*/  IMAD.WIDE.U32 R8, R3, 0x4, R8 ;  /* 0x0000000403087825 */ /* 0x000fe400078e0008 */
[----:B------:R-:W2:Y:S04]  /*0630*/  LDG.E R52, desc[UR8][R10.64] ;  /* 0x000000080a347981 */ /* 0x000ea8000c1e1900 */
[----:B------:R-:W2:Y:S04]  /*0640*/  LDG.E R8, desc[UR8][R8.64] ;  /* 0x0000000808087981 */ /* 0x000ea8000c1e1900 */
[----:B---3--:R-:W-:Y:S04]  /*0650*/  STS [R48], R22 ;  /* 0x0000001630007388 */ /* 0x008fe80000000800 */
[----:B----4-:R-:W-:Y:S04]  /*0660*/  STS [R35], R14 ;  /* 0x0000000e23007388 */ /* 0x010fe80000000800 */
[----:B------:R-:W-:Y:S04]  /*0670*/  STS [R48+0x80], R17 ;  /* 0x0000801130007388 */ /* 0x000fe80000000800 */
[----:B-----5:R-:W-:Y:S04]  /*0680*/  STS [R35+0x80], R16 ;  /* 0x0000801023007388 */ /* 0x020fe80000000800 */
[----:B------:R-:W-:Y:S04]  /*0690*/  STS [R48+0x100], R23 ;  /* 0x0001001730007388 */ /* 0x000fe80000000800 */
[----:B--2---:R-:W-:Y:S04]  /*06a0*/  STS [R35+0x100], R18 ;  /* 0x0001001223007388 */ /* 0x004fe80000000800 */
[----:B------:R-:W-:Y:S04]  /*06b0*/  STS [R48+0x180], R19 ;  /* 0x0001801330007388 */ /* 0x000fe80000000800 */
        /* <DEDUP_REMOVED lines=8> */
[----:B------:R-:W-:Y:S01]  /*0740*/  STS [R35+0x380], R8 ;  /* 0x0003800823007388 */ /* 0x000fe20000000800 */
[----:B------:R-:W-:Y:S06]  /*0750*/  BAR.SYNC.DEFER_BLOCKING 0x0 ;  /* 0x0000000000007b1d */ /* 0x000fec0000010000 */
[----:B------:R-:W-:Y:S04]  /*0760*/  LDS R46, [R37] ;  /* 0x00000000252e7984 */ /* 0x000fe80000000800 */
[----:B------:R-:W0:Y:S04]  /*0770*/  LDS.128 R24, [R36+0x100] ;  /* 0x0001000024187984 */ /* 0x000e280000000c00 */
[----:B------:R-:W1:Y:S04]  /*0780*/  LDS.128 R16, [R36] ;  /* 0x0000000024107984 */ /* 0x000e680000000c00 */
[----:B------:R-:W2:Y:S04]  /*0790*/  LDS R42, [R37+0x80] ;  /* 0x00008000252a7984 */ /* 0x000ea80000000800 */
[----:B------:R-:W3:Y:S04]  /*07a0*/  LDS R43, [R37+0x100] ;  /* 0x00010000252b7984 */ /* 0x000ee80000000800 */
[----:B------:R-:W4:Y:S04]  /*07b0*/  LDS.128 R28, [R36+0x180] ;  /* 0x00018000241c7984 */ /* 0x000f280000000c00 */
[----:B------:R-:W5:Y:S01]  /*07c0*/  LDS.128 R20, [R36+0x80] ;  /* 0x0000800024147984 */ /* 0x000f620000000c00 */
[----:B0-----:R-:W-:-:S03]  /*07d0*/  FFMA R9, R46, R24, R44 ;  /* 0x000000182e097223 */ /* 0x001fc6000000002c */
[----:B------:R-:W0:Y:S01]  /*07e0*/  LDS R44, [R37+0x180] ;  /* 0x00018000252c7984 */ /* 0x000e220000000800 */
[----:B-1----:R-:W-:-:S04]  /*07f0*/  FFMA R39, R16, R46, R39 ;  /* 0x0000002e10277223 */ /* 0x002fc80000000027 */
[C---:B--2---:R-:W-:Y:S01]  /*0800*/  FFMA R8, R42.reuse, R17, R39 ;  /* 0x000000112a087223 */ /* 0x044fe20000000027 */
[----:B------:R-:W-:Y:S01]  /*0810*/  FFMA R12, R42, R25, R9 ;  /* 0x000000192a0c7223 */ /* 0x000fe20000000009 */
[----:B------:R-:W-:Y:S02]  /*0820*/  LDS R39, [R37+0x200] ;  /* 0x0002000025277984 */ /* 0x000fe40000000800 */
[C---:B---3--:R-:W-:Y:S02]  /*0830*/  FFMA R17, R43.reuse, R18, R8 ;  /* 0x000000122b117223 */ /* 0x048fe40000000008 */
[----:B------:R-:W1:Y:S01]  /*0840*/  LDS.128 R8, [R36+0x200] ;  /* 0x0002000024087984 */ /* 0x000e620000000c00 */
[C---:B----4-:R-:W-:Y:S01]  /*0850*/  FFMA R47, R46.reuse, R28, R47 ;  /* 0x0000001c2e2f7223 */ /* 0x050fe2000000002f */
[----:B------:R-:W-:Y:S02]  /*0860*/  FFMA R26, R43, R26, R12 ;  /* 0x0000001a2b1a7223 */ /* 0x000fe4000000000c */
[----:B------:R-:W2:Y:S01]  /*0870*/  LDS.128 R12, [R36+0x280] ;  /* 0x00028000240c7984 */ /* 0x000ea20000000c00 */
[----:B-----5:R-:W-:Y:S01]  /*0880*/  FFMA R20, R46, R20, R45 ;  /* 0x000000142e147223 */ /* 0x020fe2000000002d */
[----:B------:R-:W-:-:S03]  /*0890*/  FFMA R16, R42, R29, R47 ;  /* 0x0000001d2a107223 */ /* 0x000fc6000000002f */
[----:B------:R-:W-:Y:S01]  /*08a0*/  FFMA R21, R42, R21, R20 ;  /* 0x000000152a157223 */ /* 0x000fe20000000014 */
[----:B------:R-:W-:-:S03]  /*08b0*/  FFMA R47, R43, R30, R16 ;  /* 0x0000001e2b2f7223 */ /* 0x000fc60000000010 */
[----:B------:R-:W-:Y:S01]  /*08c0*/  FFMA R22, R43, R22, R21 ;  /* 0x000000162b167223 */ /* 0x000fe20000000015 */
[C---:B0-----:R-:W-:Y:S02]  /*08d0*/  FFMA R29, R44.reuse, R19, R17 ;  /* 0x000000132c1d7223 */ /* 0x041fe40000000011 */
[----:B------:R-:W0:Y:S01]  /*08e0*/  LDS.128 R16, [R36+0x300] ;  /* 0x0003000024107984 */ /* 0x000e220000000c00 */
[----:B------:R-:W-:-:S03]  /*08f0*/  FFMA R48, R44, R23, R22 ;  /* 0x000000172c307223 */ /* 0x000fc60000000016 */
[----:B------:R-:W3:Y:S01]  /*0900*/  LDS.128 R20, [R36+0x380] ;  /* 0x0003800024147984 */ /* 0x000ee20000000c00 */
[----:B------:R-:W-:-:S03]  /*0910*/  FFMA R45, R44, R27, R26 ;  /* 0x0000001b2c2d7223 */ /* 0x000fc6000000001a */
[----:B------:R-:W4:Y:S01]  /*0920*/  LDS.128 R24, [R36+0x10] ;  /* 0x0000100024187984 */ /* 0x000f220000000c00 */
[----:B-1----:R-:W-:-:S04]  /*0930*/  FFMA R49, R46, R8, R49 ;  /* 0x000000082e317223 */ /* 0x002fc80000000031 */
[----:B------:R-:W-:Y:S01]  /*0940*/  FFMA R8, R42, R9, R49 ;  /* 0x000000092a087223 */ /* 0x000fe20000000031 */
[----:B--2---:R-:W-:-:S03]  /*0950*/  FFMA R9, R46, R12, R50 ;  /* 0x0000000c2e097223 */ /* 0x004fc60000000032 */
[----:B------:R-:W-:Y:S01]  /*0960*/  FFMA R10, R43, R10, R8 ;  /* 0x0000000a2b0a7223 */ /* 0x000fe20000000008 */
[----:B------:R-:W-:-:S03]  /*0970*/  FFMA R8, R42, R13, R9 ;  /* 0x0000000d2a087223 */ /* 0x000fc60000000009 */
[----:B------:R-:W-:Y:S01]  /*0980*/  FFMA R50, R44, R11, R10 ;  /* 0x0000000b2c327223 */ /* 0x000fe2000000000a */
[----:B------:R-:W-:-:S04]  /*0990*/  FFMA R8, R43, R14, R8 ;  /* 0x0000000e2b087223 */ /* 0x000fc80000000008 */
[----:B------:R-:W-:Y:S02]  /*09a0*/  FFMA R52, R44, R15, R8 ;  /* 0x0000000f2c347223 */ /* 0x000fe40000000008 */
[----:B------:R-:W1:Y:S01]  /*09b0*/  LDS.128 R12, [R36+0x90] ;  /* 0x00009000240c7984 */ /* 0x000e620000000c00 */
[----:B0-----:R-:W-:-:S04]  /*09c0*/  FFMA R51, R46, R16, R51 ;  /* 0x000000102e337223 */ /* 0x001fc80000000033 */
[----:B------:R-:W-:Y:S01]  /*09d0*/  FFMA R10, R42, R17, R51 ;  /* 0x000000112a0a7223 */ /* 0x000fe20000000033 */
[----:B---3--:R-:W-:-:S03]  /*09e0*/  FFMA R20, R46, R20, R53 ;  /* 0x000000142e147223 */ /* 0x008fc60000000035 */
[C---:B------:R-:W-:Y:S01]  /*09f0*/  FFMA R17, R43.reuse, R18, R10 ;  /* 0x000000122b117223 */ /* 0x040fe2000000000a */
[----:B------:R-:W-:Y:S01]  /*0a00*/  FFMA R21, R42, R21, R20 ;  /* 0x000000152a157223 */ /* 0x000fe20000000014 */
[----:B------:R-:W0:Y:S01]  /*0a10*/  LDS.128 R8, [R36+0x110] ;  /* 0x0001100024087984 */ /* 0x000e220000000c00 */
[C---:B------:R-:W-:Y:S01]  /*0a20*/  FFMA R16, R44.reuse, R31, R47 ;  /* 0x0000001f2c107223 */ /* 0x040fe2000000002f */
[----:B------:R-:W-:Y:S01]  /*0a30*/  FFMA R46, R44, R19, R17 ;  /* 0x000000132c2e7223 */ /* 0x000fe20000000011 */
[----:B------:R-:W-:Y:S01]  /*0a40*/  FFMA R22, R43, R22, R21 ;  /* 0x000000162b167223 */ /* 0x000fe20000000015 */
[----:B------:R-:W2:Y:S01]  /*0a50*/  LDS R42, [R37+0x280] ;  /* 0x00028000252a7984 */ /* 0x000ea20000000800 */
[----:B----4-:R-:W-:-:S03]  /*0a60*/  FFMA R17, R24, R39, R29 ;  /* 0x0000002718117223 */ /* 0x010fc6000000001d */
[----:B------:R-:W3:Y:S01]  /*0a70*/  LDS.128 R28, [R36+0x190] ;  /* 0x00019000241c7984 */ /* 0x000ee20000000c00 */
[----:B------:R-:W-:-:S03]  /*0a80*/  FFMA R47, R44, R23, R22 ;  /* 0x000000172c2f7223 */ /* 0x000fc60000000016 */
[----:B------:R-:W4:Y:S04]  /*0a90*/  LDS R43, [R37+0x300] ;  /* 0x00030000252b7984 */ /* 0x000f280000000800 */
[----:B------:R-:W5:Y:S04]  /*0aa0*/  LDS.128 R20, [R36+0x210] ;  /* 0x0002100024147984 */ /* 0x000f680000000c00 */
[----:B------:R-:W5:Y:S01]  /*0ab0*/  LDS R44, [R37+0x380] ;  /* 0x00038000252c7984 */ /* 0x000f620000000800 */
[C---:B-1----:R-:W-:Y:S01]  /*0ac0*/  FFMA R48, R39.reuse, R12, R48 ;  /* 0x0000000c27307223 */ /* 0x042fe20000000030 */
[----:B0-----:R-:W-:Y:S01]  /*0ad0*/  FFMA R45, R39, R8, R45 ;  /* 0x00000008272d7223 */ /* 0x001fe2000000002d */
[----:B--2---:R-:W-:-:S03]  /*0ae0*/  FFMA R12, R42, R25, R17 ;  /* 0x000000192a0c7223 */ /* 0x004fc60000000011 */
[C---:B------:R-:W-:Y:S01]  /*0af0*/  FFMA R8, R42.reuse, R9, R45 ;  /* 0x000000092a087223 */ /* 0x040fe2000000002d */
[C---:B------:R-:W-:Y:S01]  /*0b00*/  FFMA R17, R42.reuse, R13, R48 ;  /* 0x0000000d2a117223 */ /* 0x040fe20000000030 */
[----:B---3--:R-:W-:Y:S02]  /*0b10*/  FFMA R9, R39, R28, R16 ;  /* 0x0000001c27097223 */ /* 0x008fe40000000010 */
[C---:B----4-:R-:W-:Y:S02]  /*0b20*/  FFMA R10, R43.reuse, R10, R8 ;  /* 0x0000000a2b0a7223 */ /* 0x050fe40000000008 */
[----:B------:R-:W-:Y:S01]  /*0b30*/  FFMA R8, R42, R29, R9 ;  /* 0x0000001d2a087223 */ /* 0x000fe20000000009 */
[C---:B------:R-:W-:Y:S01]  /*0b40*/  FFMA R13, R43.reuse, R26, R12 ;  /* 0x0000001a2b0d7223 */ /* 0x040fe2000000000c */
[----:B------:R-:W-:Y:S01]  /*0b50*/  FFMA R14, R43, R14, R17 ;  /* 0x0000000e2b0e7223 */ /* 0x000fe20000000011 */
[----:B-----5:R-:W-:Y:S01]  /*0b60*/  FFMA R9, R39, R20, R50 ;  /* 0x0000001427097223 */ /* 0x020fe20000000032 */
[----:B------:R-:W0:Y:S01]  /*0b70*/  LDS.128 R16, [R36+0x290] ;  /* 0x0002900024107984 */ /* 0x000e220000000c00 */
[----:B------:R-:W-:Y:S01]  /*0b80*/  FFMA R49, R43, R30, R8 ;  /* 0x0000001e2b317223 */ /* 0x000fe20000000008 */
[C---:B------:R-:W-:Y:S01]  /*0b90*/  FFMA R29, R44.reuse, R27, R13 ;  /* 0x0000001b2c1d7223 */ /* 0x040fe2000000000d */
[C---:B------:R-:W-:Y:S01]  /*0ba0*/  FFMA R48, R44.reuse, R15, R14 ;  /* 0x0000000f2c307223 */ /* 0x040fe2000000000e */
[----:B------:R-:W-:Y:S01]  /*0bb0*/  FFMA R45, R44, R11, R10 ;  /* 0x0000000b2c2d7223 */ /* 0x000fe2000000000a */
[----:B------:R-:W-:Y:S01]  /*0bc0*/  FFMA R20, R42, R21, R9 ;  /* 0x000000152a147223 */ /* 0x000fe20000000009 */
[----:B------:R-:W1:Y:S04]  /*0bd0*/  LDS.128 R12, [R36+0x390] ;  /* 0x00039000240c7984 */ /* 0x000e680000000c00 */
[----:B------:R-:W2:Y:S04]  /*0be0*/  LDS.128 R8, [R36+0x310] ;  /* 0x0003100024087984 */ /* 0x000ea80000000c00 */
[----:B------:R-:W-:Y:S01]  /*0bf0*/  LDS.128 R24, [R36+0x20] ;  /* 0x0000200024187984 */ /* 0x000fe20000000c00 */
[----:B0-----:R-:W-:-:S04]  /*0c00*/  FFMA R21, R39, R16, R52 ;  /* 0x0000001027157223 */ /* 0x001fc80000000034 */
[C---:B------:R-:W-:Y:S01]  /*0c10*/  FFMA R16, R42.reuse, R17, R21 ;  /* 0x000000112a107223 */ /* 0x040fe20000000015 */
[C---:B-1----:R-:W-:Y:S01]  /*0c20*/  FFMA R12, R39.reuse, R12, R47 ;  /* 0x0000000c270c7223 */ /* 0x042fe2000000002f */
[----:B--2---:R-:W-:Y:S02]  /*0c30*/  FFMA R17, R39, R8, R46 ;  /* 0x0000000827117223 */ /* 0x004fe4000000002e */
[----:B------:R-:W0:Y:S01]  /*0c40*/  LDS R39, [R37+0x400] ;  /* 0x0004000025277984 */ /* 0x000e220000000800 */
[C---:B------:R-:W-:Y:S01]  /*0c50*/  FFMA R16, R43.reuse, R18, R16 ;  /* 0x000000122b107223 */ /* 0x040fe20000000010 */
[C---:B------:R-:W-:Y:S01]  /*0c60*/  FFMA R18, R42.reuse, R9, R17 ;  /* 0x000000092a127223 */ /* 0x040fe20000000011 */
[C---:B------:R-:W-:Y:S01]  /*0c70*/  FFMA R22, R43.reuse, R22, R20 ;  /* 0x000000162b167223 */ /* 0x040fe20000000014 */
[----:B------:R-:W-:Y:S01]  /*0c80*/  FFMA R13, R42, R13, R12 ;  /* 0x0000000d2a0d7223 */ /* 0x000fe2000000000c */
[C---:B------:R-:W-:Y:S01]  /*0c90*/  FFMA R52, R44.reuse, R19, R16 ;  /* 0x000000132c347223 */ /* 0x040fe20000000010 */
[C---:B------:R-:W-:Y:S01]  /*0ca0*/  FFMA R9, R43.reuse, R10, R18 ;  /* 0x0000000a2b097223 */ /* 0x040fe20000000012 */
[----:B------:R-:W1:Y:S01]  /*0cb0*/  LDS R42, [R37+0x480] ;  /* 0x00048000252a7984 */ /* 0x000e620000000800 */
[----:B------:R-:W-:Y:S01]  /*0cc0*/  FFMA R50, R44, R23, R22 ;  /* 0x000000172c327223 */ /* 0x000fe20000000016 */
[----:B------:R-:W-:-:S02]  /*0cd0*/  FFMA R14, R43, R14, R13 ;  /* 0x0000000e2b0e7223 */ /* 0x000fc4000000000d */
[----:B------:R-:W2:Y:S04]  /*0ce0*/  LDS.128 R16, [R36+0x120] ;  /* 0x0001200024107984 */ /* 0x000ea80000000c00 */
[----:B------:R-:W3:Y:S04]  /*0cf0*/  LDS.128 R20, [R36+0xa0] ;  /* 0x0000a00024147984 */ /* 0x000ee80000000c00 */
[----:B------:R-:W4:Y:S01]  /*0d00*/  LDS R43, [R37+0x500] ;  /* 0x00050000252b7984 */ /* 0x000f220000000800 */
[C---:B------:R-:W-:Y:S01]  /*0d10*/  FFMA R46, R44.reuse, R11, R9 ;  /* 0x0000000b2c2e7223 */ /* 0x040fe20000000009 */
[C---:B------:R-:W-:Y:S01]  /*0d20*/  FFMA R8, R44.reuse, R31, R49 ;  /* 0x0000001f2c087223 */ /* 0x040fe20000000031 */
[----:B------:R-:W-:-:S02]  /*0d30*/  FFMA R47, R44, R15, R14 ;  /* 0x0000000f2c2f7223 */ /* 0x000fc4000000000e */
[----:B------:R-:W5:Y:S04]  /*0d40*/  LDS R44, [R37+0x580] ;  /* 0x00058000252c7984 */ /* 0x000f680000000800 */
[----:B------:R-:W-:Y:S01]  /*0d50*/  LDS.128 R12, [R36+0x220] ;  /* 0x00022000240c7984 */ /* 0x000fe20000000c00 */
[----:B0-----:R-:W-:-:S03]  /*0d60*/  FFMA R9, R24, R39, R29 ;  /* 0x0000002718097223 */ /* 0x001fc6000000001d */
[----:B------:R-:W0:Y:S01]  /*0d70*/  LDS.128 R28, [R36+0x1a0] ;  /* 0x0001a000241c7984 */ /* 0x000e220000000c00 */
[C---:B-1----:R-:W-:Y:S01]  /*0d80*/  FFMA R10, R42.reuse, R25, R9 ;  /* 0x000000192a0a7223 */ /* 0x042fe20000000009 */
[C---:B--2---:R-:W-:Y:S01]  /*0d90*/  FFMA R9, R39.reuse, R16, R45 ;  /* 0x0000001027097223 */ /* 0x044fe2000000002d */
[----:B---3--:R-:W-:Y:S02]  /*0da0*/  FFMA R20, R39, R20, R48 ;  /* 0x0000001427147223 */ /* 0x008fe40000000030 */
[----:B----4-:R-:W-:Y:S01]  /*0db0*/  FFMA R45, R43, R26, R10 ;  /* 0x0000001a2b2d7223 */ /* 0x010fe2000000000a */
[C---:B------:R-:W-:Y:S01]  /*0dc0*/  FFMA R10, R42.reuse, R17, R9 ;  /* 0x000000112a0a7223 */ /* 0x040fe20000000009 */
[----:B------:R-:W-:-:S03]  /*0dd0*/  FFMA R21, R42, R21, R20 ;  /* 0x000000152a157223 */ /* 0x000fc60000000014 */
[C---:B------:R-:W-:Y:S01]  /*0de0*/  FFMA R18, R43.reuse, R18, R10 ;  /* 0x000000122b127223 */ /* 0x040fe2000000000a */
[----:B------:R-:W-:Y:S01]  /*0df0*/  FFMA R22, R43, R22, R21 ;  /* 0x000000162b167223 */ /* 0x000fe20000000015 */
[----:B-----5:R-:W-:Y:S02]  /*0e00*/  FFMA R45, R44, R27, R45 ;  /* 0x0000001b2c2d7223 */ /* 0x020fe4000000002d */
[----:B------:R-:W1:Y:S01]  /*0e10*/  LDS.128 R24, [R36+0x3a0] ;  /* 0x0003a00024187984 */ /* 0x000e620000000c00 */
[----:B0-----:R-:W-:-:S03]  /*0e20*/  FFMA R17, R39, R28, R8 ;  /* 0x0000001c27117223 */ /* 0x001fc60000000008 */
[----:B------:R-:W0:Y:S01]  /*0e30*/  LDS.128 R8, [R36+0x2a0] ;  /* 0x0002a00024087984 */ /* 0x000e220000000c00 */
[----:B------:R-:W-:-:S03]  /*0e40*/  FFMA R28, R44, R23, R22 ;  /* 0x000000172c1c7223 */ /* 0x000fc60000000016 */
[----:B------:R-:W2:Y:S01]  /*0e50*/  LDS.128 R20, [R36+0x320] ;  /* 0x0003200024147984 */ /* 0x000ea20000000c00 */
[----:B------:R-:W-:Y:S01]  /*0e60*/  FFMA R16, R42, R29, R17 ;  /* 0x0000001d2a107223 */ /* 0x000fe20000000011 */
[----:B------:R-:W-:-:S04]  /*0e70*/  FFMA R17, R39, R12, R50 ;  /* 0x0000000c27117223 */ /* 0x000fc80000000032 */
[----:B------:R-:W-:-:S04]  /*0e80*/  FFMA R12, R42, R13, R17 ;  /* 0x0000000d2a0c7223 */ /* 0x000fc80000000011 */
[C---:B------:R-:W-:Y:S01]  /*0e90*/  FFMA R14, R43.reuse, R14, R12 ;  /* 0x0000000e2b0e7223 */ /* 0x040fe2000000000c */
[----:B------:R-:W-:Y:S01]  /*0ea0*/  FFMA R49, R43, R30, R16 ;  /* 0x0000001e2b317223 */ /* 0x000fe20000000010 */
[C---:B-1----:R-:W-:Y:S01]  /*0eb0*/  FFMA R24, R39.reuse, R24, R47 ;  /* 0x0000001827187223 */ /* 0x042fe2000000002f */
[----:B0-----:R-:W-:-:S04]  /*0ec0*/  FFMA R13, R39, R8, R52 ;  /* 0x00000008270d7223 */ /* 0x001fc80000000034 */
[----:B------:R-:W-:Y:S01]  /*0ed0*/  FFMA R8, R42, R9, R13 ;  /* 0x000000092a087223 */ /* 0x000fe2000000000d */
[----:B--2---:R-:W-:-:S03]  /*0ee0*/  FFMA R9, R39, R20, R46 ;  /* 0x0000001427097223 */ /* 0x004fc6000000002e */
[C---:B------:R-:W-:Y:S01]  /*0ef0*/  FFMA R8, R43.reuse, R10, R8 ;  /* 0x0000000a2b087223 */ /* 0x040fe20000000008 */
[C---:B------:R-:W-:Y:S01]  /*0f00*/  FFMA R10, R42.reuse, R21, R9 ;  /* 0x000000152a0a7223 */ /* 0x040fe20000000009 */
[----:B------:R-:W-:Y:S01]  /*0f10*/  LDS R39, [R37+0x600] ;  /* 0x0006000025277984 */ /* 0x000fe20000000800 */
[----:B------:R-:W-:Y:S01]  /*0f20*/  FFMA R25, R42, R25, R24 ;  /* 0x000000192a197223 */ /* 0x000fe20000000018 */
[C---:B------:R-:W-:Y:S01]  /*0f30*/  FFMA R50, R44.reuse, R11, R8 ;  /* 0x0000000b2c327223 */ /* 0x040fe20000000008 */
[C---:B------:R-:W-:Y:S01]  /*0f40*/  FFMA R21, R43.reuse, R22, R10 ;  /* 0x000000162b157223 */ /* 0x040fe2000000000a */
[C---:B------:R-:W-:Y:S01]  /*0f50*/  FFMA R46, R44.reuse, R15, R14 ;  /* 0x0000000f2c2e7223 */ /* 0x040fe2000000000e */
[----:B------:R-:W0:Y:S01]  /*0f60*/  LDS.128 R8, [R36+0x130] ;  /* 0x0001300024087984 */ /* 0x000e220000000c00 */
[----:B------:R-:W-:Y:S01]  /*0f70*/  FFMA R26, R43, R26, R25 ;  /* 0x0000001a2b1a7223 */ /* 0x000fe20000000019 */
[C---:B------:R-:W-:Y:S02]  /*0f80*/  FFMA R48, R44.reuse, R23, R21 ;  /* 0x000000172c307223 */ /* 0x040fe40000000015 */
[----:B------:R-:W1:Y:S01]  /*0f90*/  LDS.128 R12, [R36+0xb0] ;  /* 0x0000b000240c7984 */ /* 0x000e620000000c00 */
[----:B------:R-:W-:-:S03]  /*0fa0*/  FFMA R29, R44, R19, R18 ;  /* 0x000000132c1d7223 */ /* 0x000fc60000000012 */
[----:B------:R-:W2:Y:S01]  /*0fb0*/  LDS R42, [R37+0x680] ;  /* 0x00068000252a7984 */ /* 0x000ea20000000800 */
[----:B------:R-:W-:-:S03]  /*0fc0*/  FFMA R30, R44, R31, R49 ;  /* 0x0000001f2c1e7223 */ /* 0x000fc60000000031 */
[----:B------:R-:W3:Y:S01]  /*0fd0*/  LDS.128 R20, [R36+0x1b0] ;  /* 0x0001b00024147984 */ /* 0x000ee20000000c00 */
[----:B------:R-:W-:-:S03]  /*0fe0*/  FFMA R49, R44, R27, R26 ;  /* 0x0000001b2c317223 */ /* 0x000fc6000000001a */
[----:B------:R-:W4:Y:S04]  /*0ff0*/  LDS.128 R16, [R36+0x30] ;  /* 0x0000300024107984 */ /* 0x000f280000000c00 */
[----:B------:R-:W5:Y:S04]  /*1000*/  LDS R43, [R37+0x700] ;  /* 0x00070000252b7984 */ /* 0x000f680000000800 */
[----:B------:R-:W5:Y:S04]  /*1010*/  LDS.128 R24, [R36+0x230] ;  /* 0x0002300024187984 */ /* 0x000f680000000c00 */
[----:B------:R-:W5:Y:S01]  /*1020*/  LDS R44, [R37+0x780] ;  /* 0x00078000252c7984 */ /* 0x000f620000000800 */
[C---:B0-----:R-:W-:Y:S01]  /*1030*/  FFMA R29, R39.reuse, R8, R29 ;  /* 0x00000008271d7223 */ /* 0x041fe2000000001d */
[----:B-1----:R-:W-:-:S03]  /*1040*/  FFMA R28, R39, R12, R28 ;  /* 0x0000000c271c7223 */ /* 0x002fc6000000001c */
[C---:B--2---:R-:W-:Y:S01]  /*1050*/  FFMA R8, R42.reuse, R9, R29 ;  /* 0x000000092a087223 */ /* 0x044fe2000000001d */
[----:B------:R-:W-:Y:S01]  /*1060*/  FFMA R13, R42, R13, R28 ;  /* 0x0000000d2a0d7223 */ /* 0x000fe2000000001c */
[----:B---3--:R-:W-:Y:S02]  /*1070*/  FFMA R9, R39, R20, R30 ;  /* 0x0000001427097223 */ /* 0x008fe4000000001e */
[----:B------:R-:W0:Y:S01]  /*1080*/  LDS.128 R28, [R36+0x2b0] ;  /* 0x0002b000241c7984 */ /* 0x000e220000000c00 */
[----:B----4-:R-:W-:Y:S01]  /*1090*/  FFMA R45, R16, R39, R45 ;  /* 0x00000027102d7223 */ /* 0x010fe2000000002d */
[C---:B-----5:R-:W-:Y:S01]  /*10a0*/  FFMA R10, R43.reuse, R10, R8 ;  /* 0x0000000a2b0a7223 */ /* 0x060fe20000000008 */
[C---:B------:R-:W-:Y:S02]  /*10b0*/  FFMA R8, R42.reuse, R21, R9 ;  /* 0x000000152a087223 */ /* 0x040fe40000000009 */
[----:B------:R-:W-:Y:S01]  /*10c0*/  FFMA R12, R42, R17, R45 ;  /* 0x000000112a0c7223 */ /* 0x000fe2000000002d */
[----:B------:R-:W-:Y:S01]  /*10d0*/  FFMA R14, R43, R14, R13 ;  /* 0x0000000e2b0e7223 */ /* 0x000fe2000000000d */
[----:B------:R-:W-:Y:S01]  /*10e0*/  FFMA R9, R39, R24, R46 ;  /* 0x0000001827097223 */ /* 0x000fe2000000002e */
[C---:B------:R-:W-:Y:S01]  /*10f0*/  FFMA R21, R43.reuse, R22, R8 ;  /* 0x000000162b157223 */ /* 0x040fe20000000008 */
[C---:B------:R-:W-:Y:S01]  /*1100*/  FFMA R47, R43.reuse, R18, R12 ;  /* 0x000000122b2f7223 */ /* 0x040fe2000000000c */
[C---:B------:R-:W-:Y:S01]  /*1110*/  FFMA R46, R44.reuse, R15, R14 ;  /* 0x0000000f2c2e7223 */ /* 0x040fe2000000000e */
[----:B------:R-:W-:Y:S01]  /*1120*/  FFMA R45, R44, R11, R10 ;  /* 0x0000000b2c2d7223 */ /* 0x000fe2000000000a */
[----:B------:R-:W-:Y:S01]  /*1130*/  FFMA R16, R42, R25, R9 ;  /* 0x000000192a107223 */ /* 0x000fe20000000009 */
[----:B------:R-:W1:Y:S04]  /*1140*/  LDS.128 R12, [R36+0x3b0] ;  /* 0x0003b000240c7984 */ /* 0x000e680000000c00 */
[----:B------:R-:W2:Y:S01]  /*1150*/  LDS.128 R8, [R36+0x330] ;  /* 0x0003300024087984 */ /* 0x000ea20000000c00 */
[----:B------:R-:W-:Y:S01]  /*1160*/  FFMA R47, R44, R19, R47 ;  /* 0x000000132c2f7223 */ /* 0x000fe2000000002f */
[----:B------:R-:W-:Y:S01]  /*1170*/  FFMA R26, R43, R26, R16 ;  /* 0x0000001a2b1a7223 */ /* 0x000fe20000000010 */
[----:B0-----:R-:W-:-:S04]  /*1180*/  FFMA R17, R39, R28, R50 ;  /* 0x0000001c27117223 */ /* 0x001fc80000000032 */
[C---:B------:R-:W-:Y:S02]  /*1190*/  FFMA R20, R42.reuse, R29, R17 ;  /* 0x0000001d2a147223 */ /* 0x040fe40000000011 */
[----:B------:R-:W-:Y:S02]  /*11a0*/  LDS.128 R16, [R36+0x40] ;  /* 0x0000400024107984 */ /* 0x000fe40000000c00 */
[----:B------:R-:W-:Y:S01]  /*11b0*/  FFMA R20, R43, R30, R20 ;  /* 0x0000001e2b147223 */ /* 0x000fe20000000014 */
[C---:B-1----:R-:W-:Y:S01]  /*11c0*/  FFMA R12, R39.reuse, R12, R49 ;  /* 0x0000000c270c7223 */ /* 0x042fe20000000031 */
[----:B--2---:R-:W-:Y:S02]  /*11d0*/  FFMA R25, R39, R8, R48 ;  /* 0x0000000827197223 */ /* 0x004fe40000000030 */
[----:B------:R-:W0:Y:S01]  /*11e0*/  LDS R39, [R37+0x800] ;  /* 0x0008000025277984 */ /* 0x000e220000000800 */
[C---:B------:R-:W-:Y:S01]  /*11f0*/  FFMA R13, R42.reuse, R13, R12 ;  /* 0x0000000d2a0d7223 */ /* 0x040fe2000000000c */
[----:B------:R-:W-:-:S02]  /*1200*/  FFMA R8, R42, R9, R25 ;  /* 0x000000092a087223 */ /* 0x000fc40000000019 */
[----:B------:R-:W1:Y:S01]  /*1210*/  LDS R42, [R37+0x880] ;  /* 0x00088000252a7984 */ /* 0x000e620000000800 */
[C---:B------:R-:W-:Y:S01]  /*1220*/  FFMA R14, R43.reuse, R14, R13 ;  /* 0x0000000e2b0e7223 */ /* 0x040fe2000000000d */
[----:B------:R-:W-:Y:S02]  /*1230*/  FFMA R9, R43, R10, R8 ;  /* 0x0000000a2b097223 */ /* 0x000fe40000000008 */
[----:B------:R-:W2:Y:S01]  /*1240*/  LDS R43, [R37+0x900] ;  /* 0x00090000252b7984 */ /* 0x000ea20000000800 */
[C---:B------:R-:W-:Y:S01]  /*1250*/  FFMA R50, R44.reuse, R27, R26 ;  /* 0x0000001b2c327223 */ /* 0x040fe2000000001a */
[C---:B------:R-:W-:Y:S01]  /*1260*/  FFMA R48, R44.reuse, R11, R9 ;  /* 0x0000000b2c307223 */ /* 0x040fe20000000009 */
[C---:B------:R-:W-:Y:S01]  /*1270*/  FFMA R28, R44.reuse, R23, R21 ;  /* 0x000000172c1c7223 */ /* 0x040fe20000000015 */
[----:B------:R-:W3:Y:S01]  /*1280*/  LDS.128 R8, [R36+0x1c0] ;  /* 0x0001c00024087984 */ /* 0x000ee20000000c00 */
[----:B------:R-:W-:-:S03]  /*1290*/  FFMA R52, R44, R31, R20 ;  /* 0x0000001f2c347223 */ /* 0x000fc60000000014 */
[----:B------:R-:W4:Y:S01]  /*12a0*/  LDS.128 R24, [R36+0x140] ;  /* 0x0001400024187984 */ /* 0x000f220000000c00 */
[----:B------:R-:W-:-:S03]  /*12b0*/  FFMA R49, R44, R15, R14 ;  /* 0x0000000f2c317223 */ /* 0x000fc6000000000e */
[----:B------:R-:W5:Y:S04]  /*12c0*/  LDS.128 R20, [R36+0xc0] ;  /* 0x0000c00024147984 */ /* 0x000f680000000c00 */
[----:B------:R-:W5:Y:S01]  /*12d0*/  LDS R44, [R37+0x980] ;  /* 0x00098000252c7984 */ /* 0x000f620000000800 */
[----:B0-----:R-:W-:-:S04]  /*12e0*/  FFMA R47, R16, R39, R47 ;  /* 0x00000027102f7223 */ /* 0x001fc8000000002f */
[----:B-1----:R-:W-:-:S04]  /*12f0*/  FFMA R12, R42, R17, R47 ;  /* 0x000000112a0c7223 */ /* 0x002fc8000000002f */
[----:B--2---:R-:W-:Y:S02]  /*1300*/  FFMA R47, R43, R18, R12 ;  /* 0x000000122b2f7223 */ /* 0x004fe4000000000c */
[----:B------:R-:W0:Y:S01]  /*1310*/  LDS.128 R12, [R36+0x240] ;  /* 0x00024000240c7984 */ /* 0x000e220000000c00 */
[----:B---3--:R-:W-:-:S03]  /*1320*/  FFMA R17, R39, R8, R28 ;  /* 0x0000000827117223 */ /* 0x008fc6000000001c */
[----:B------:R-:W1:Y:S01]  /*1330*/  LDS.128 R28, [R36+0x2c0] ;  /* 0x0002c000241c7984 */ /* 0x000e620000000c00 */
[C---:B----4-:R-:W-:Y:S01]  /*1340*/  FFMA R45, R39.reuse, R24, R45 ;  /* 0x00000018272d7223 */ /* 0x050fe2000000002d */
[C---:B------:R-:W-:Y:S01]  /*1350*/  FFMA R8, R42.reuse, R9, R17 ;  /* 0x000000092a087223 */ /* 0x040fe20000000011 */
[----:B-----5:R-:W-:Y:S02]  /*1360*/  FFMA R20, R39, R20, R46 ;  /* 0x0000001427147223 */ /* 0x020fe4000000002e */
[C---:B------:R-:W-:Y:S02]  /*1370*/  FFMA R16, R42.reuse, R25, R45 ;  /* 0x000000192a107223 */ /* 0x040fe4000000002d */
[----:B------:R-:W-:Y:S01]  /*1380*/  FFMA R21, R42, R21, R20 ;  /* 0x000000152a157223 */ /* 0x000fe20000000014 */
[C---:B------:R-:W-:Y:S01]  /*1390*/  FFMA R9, R43.reuse, R10, R8 ;  /* 0x0000000a2b097223 */ /* 0x040fe20000000008 */
[C---:B------:R-:W-:Y:S01]  /*13a0*/  FFMA R26, R43.reuse, R26, R16 ;  /* 0x0000001a2b1a7223 */ /* 0x040fe20000000010 */
[----:B------:R-:W-:Y:S01]  /*13b0*/  FFMA R47, R44, R19, R47 ;  /* 0x000000132c2f7223 */ /* 0x000fe2000000002f */
[----:B------:R-:W-:-:S04]  /*13c0*/  FFMA R22, R43, R22, R21 ;  /* 0x000000162b167223 */ /* 0x000fc80000000015 */
[----:B------:R-:W-:Y:S02]  /*13d0*/  FFMA R45, R44, R23, R22 ;  /* 0x000000172c2d7223 */ /* 0x000fe40000000016 */
[----:B------:R-:W2:Y:S01]  /*13e0*/  LDS.128 R20, [R36+0x3c0] ;  /* 0x0003c00024147984 */ /* 0x000ea20000000c00 */
[----:B0-----:R-:W-:-:S04]  /*13f0*/  FFMA R17, R39, R12, R50 ;  /* 0x0000000c27117223 */ /* 0x001fc80000000032 */
[----:B------:R-:W-:Y:S02]  /*1400*/  FFMA R8, R42, R13, R17 ;  /* 0x0000000d2a087223 */ /* 0x000fe40000000011 */
[----:B------:R-:W0:Y:S01]  /*1410*/  LDS.128 R16, [R36+0x340] ;  /* 0x0003400024107984 */ /* 0x000e220000000c00 */
[----:B-1----:R-:W-:Y:S01]  /*1420*/  FFMA R13, R39, R28, R52 ;  /* 0x0000001c270d7223 */ /* 0x002fe20000000034 */
[----:B------:R-:W-:-:S03]  /*1430*/  FFMA R14, R43, R14, R8 ;  /* 0x0000000e2b0e7223 */ /* 0x000fc60000000008 */
[----:B------:R-:W-:Y:S01]  /*1440*/  FFMA R8, R42, R29, R13 ;  /* 0x0000001d2a087223 */ /* 0x000fe2000000000d */
[C---:B------:R-:W-:Y:S02]  /*1450*/  FFMA R46, R44.reuse, R27, R26 ;  /* 0x0000001b2c2e7223 */ /* 0x040fe4000000001a */
[----:B------:R-:W-:Y:S01]  /*1460*/  LDS.128 R24, [R36+0x50] ;  /* 0x0000500024187984 */ /* 0x000fe20000000c00 */
[----:B------:R-:W-:Y:S01]  /*1470*/  FFMA R8, R43, R30, R8 ;  /* 0x0000001e2b087223 */ /* 0x000fe20000000008 */
[C---:B------:R-:W-:Y:S01]  /*1480*/  FFMA R28, R44.reuse, R11, R9 ;  /* 0x0000000b2c1c7223 */ /* 0x040fe20000000009 */
[C---:B------:R-:W-:Y:S02]  /*1490*/  FFMA R50, R44.reuse, R15, R14 ;  /* 0x0000000f2c327223 */ /* 0x040fe4000000000e */
[----:B------:R-:W-:Y:S02]  /*14a0*/  FFMA R52, R44, R31, R8 ;  /* 0x0000001f2c347223 */ /* 0x000fe40000000008 */
[----:B------:R-:W-:Y:S01]  /*14b0*/  LDS.128 R8, [R36+0xd0] ;  /* 0x0000d00024087984 */ /* 0x000fe20000000c00 */
[----:B--2---:R-:W-:-:S04]  /*14c0*/  FFMA R20, R39, R20, R49 ;  /* 0x0000001427147223 */ /* 0x004fc80000000031 */
[----:B------:R-:W-:-:S04]  /*14d0*/  FFMA R21, R42, R21, R20 ;  /* 0x000000152a157223 */ /* 0x000fc80000000014 */
[----:B------:R-:W-:Y:S01]  /*14e0*/  FFMA R22, R43, R22, R21 ;  /* 0x000000162b167223 */ /* 0x000fe20000000015 */
[----:B0-----:R-:W-:Y:S02]  /*14f0*/  FFMA R13, R39, R16, R48 ;  /* 0x00000010270d7223 */ /* 0x001fe40000000030 */
[----:B------:R-:W0:Y:S02]  /*1500*/  LDS R39, [R37+0xa00] ;  /* 0x000a000025277984 */ /* 0x000e240000000800 */
[----:B------:R-:W-:Y:S02]  /*1510*/  FFMA R12, R42, R17, R13 ;  /* 0x000000112a0c7223 */ /* 0x000fe4000000000d */
[----:B------:R-:W1:Y:S02]  /*1520*/  LDS R42, [R37+0xa80] ;  /* 0x000a8000252a7984 */ /* 0x000e640000000800 */
[----:B------:R-:W-:Y:S02]  /*1530*/  FFMA R17, R43, R18, R12 ;  /* 0x000000122b117223 */ /* 0x000fe4000000000c */
[----:B------:R-:W2:Y:S04]  /*1540*/  LDS.128 R12, [R36+0x150] ;  /* 0x00015000240c7984 */ /* 0x000ea80000000c00 */
[----:B------:R-:W3:Y:S01]  /*1550*/  LDS R43, [R37+0xb00] ;  /* 0x000b0000252b7984 */ /* 0x000ee20000000800 */
[----:B------:R-:W-:-:S03]  /*1560*/  FFMA R48, R44, R19, R17 ;  /* 0x000000132c307223 */ /* 0x000fc60000000011 */
[----:B------:R-:W4:Y:S01]  /*1570*/  LDS.128 R16, [R36+0x1d0] ;  /* 0x0001d00024107984 */ /* 0x000f220000000c00 */
[----:B------:R-:W-:-:S03]  /*1580*/  FFMA R49, R44, R23, R22 ;  /* 0x000000172c317223 */ /* 0x000fc60000000016 */
[----:B------:R-:W5:Y:S01]  /*1590*/  LDS R44, [R37+0xb80] ;  /* 0x000b8000252c7984 */ /* 0x000f620000000800 */
[----:B0-----:R-:W-:Y:S01]  /*15a0*/  FFMA R47, R24, R39, R47 ;  /* 0x00000027182f7223 */ /* 0x001fe2000000002f */
[----:B------:R-:W-:-:S03]  /*15b0*/  FFMA R20, R39, R8, R45 ;  /* 0x0000000827147223 */ /* 0x000fc6000000002d */
[C---:B-1----:R-:W-:Y:S01]  /*15c0*/  FFMA R8, R42.reuse, R25, R47 ;  /* 0x000000192a087223 */ /* 0x042fe2000000002f */
[----:B--2---:R-:W-:Y:S01]  /*15d0*/  FFMA R21, R39, R12, R46 ;  /* 0x0000000c27157223 */ /* 0x004fe2000000002e */
[C---:B------:R-:W-:Y:S02]  /*15e0*/  FFMA R9, R42.reuse, R9, R20 ;  /* 0x000000092a097223 */ /* 0x040fe40000000014 */
[C---:B---3--:R-:W-:Y:S01]  /*15f0*/  FFMA R47, R43.reuse, R26, R8 ;  /* 0x0000001a2b2f7223 */ /* 0x048fe20000000008 */
[C---:B------:R-:W-:Y:S02]  /*1600*/  FFMA R8, R42.reuse, R13, R21 ;  /* 0x0000000d2a087223 */ /* 0x040fe40000000015 */
[----:B------:R-:W0:Y:S01]  /*1610*/  LDS.128 R20, [R36+0x250] ;  /* 0x0002500024147984 */ /* 0x000e220000000c00 */
[----:B------:R-:W-:Y:S01]  /*1620*/  FFMA R10, R43, R10, R9 ;  /* 0x0000000a2b0a7223 */ /* 0x000fe20000000009 */
[----:B----4-:R-:W-:Y:S01]  /*1630*/  FFMA R9, R39, R16, R28 ;  /* 0x0000001027097223 */ /* 0x010fe2000000001c */
[----:B------:R-:W-:Y:S01]  /*1640*/  FFMA R14, R43, R14, R8 ;  /* 0x0000000e2b0e7223 */ /* 0x000fe20000000008 */
[----:B------:R-:W1:Y:S02]  /*1650*/  LDS.128 R28, [R36+0x2d0] ;  /* 0x0002d000241c7984 */ /* 0x000e640000000c00 */
[----:B------:R-:W-:Y:S01]  /*1660*/  FFMA R8, R42, R17, R9 ;  /* 0x000000112a087223 */ /* 0x000fe20000000009 */
[C---:B-----5:R-:W-:Y:S01]  /*1670*/  FFMA R46, R44.reuse, R11, R10 ;  /* 0x0000000b2c2e7223 */ /* 0x060fe2000000000a */
[----:B------:R-:W-:-:S02]  /*1680*/  FFMA R45, R44, R15, R14 ;  /* 0x0000000f2c2d7223 */ /* 0x000fc4000000000e */
[----:B------:R-:W-:Y:S01]  /*1690*/  FFMA R17, R43, R18, R8 ;  /* 0x000000122b117223 */ /* 0x000fe20000000008 */
[----:B------:R-:W2:Y:S01]  /*16a0*/  LDS.128 R12, [R36+0x3d0] ;  /* 0x0003d000240c7984 */ /* 0x000ea20000000c00 */
[----:B0-----:R-:W-:-:S04]  /*16b0*/  FFMA R9, R39, R20, R50 ;  /* 0x0000001427097223 */ /* 0x001fc80000000032 */
[----:B------:R-:W-:Y:S02]  /*16c0*/  FFMA R16, R42, R21, R9 ;  /* 0x000000152a107223 */ /* 0x000fe40000000009 */
[----:B------:R-:W0:Y:S01]  /*16d0*/  LDS.128 R8, [R36+0x350] ;  /* 0x0003500024087984 */ /* 0x000e220000000c00 */
[----:B-1----:R-:W-:Y:S01]  /*16e0*/  FFMA R21, R39, R28, R52 ;  /* 0x0000001c27157223 */ /* 0x002fe20000000034 */
[----:B------:R-:W-:-:S03]  /*16f0*/  FFMA R22, R43, R22, R16 ;  /* 0x000000162b167223 */ /* 0x000fc60000000010 */
[----:B------:R-:W-:Y:S01]  /*1700*/  FFMA R16, R42, R29, R21 ;  /* 0x0000001d2a107223 */ /* 0x000fe20000000015 */
[C---:B------:R-:W-:Y:S01]  /*1710*/  FFMA R47, R44.reuse, R27, R47 ;  /* 0x0000001b2c2f7223 */ /* 0x040fe2000000002f */
[----:B--2---:R-:W-:Y:S01]  /*1720*/  FFMA R12, R39, R12, R49 ;  /* 0x0000000c270c7223 */ /* 0x004fe20000000031 */
[----:B------:R-:W-:Y:S01]  /*1730*/  LDS.128 R24, [R36+0x60] ;  /* 0x0000600024187984 */ /* 0x000fe20000000c00 */
[C---:B------:R-:W-:Y:S01]  /*1740*/  FFMA R16, R43.reuse, R30, R16 ;  /* 0x0000001e2b107223 */ /* 0x040fe20000000010 */
[----:B------:R-:W-:Y:S01]  /*1750*/  FFMA R28, R44, R19, R17 ;  /* 0x000000132c1c7223 */ /* 0x000fe20000000011 */
[----:B------:R-:W-:Y:S02]  /*1760*/  FFMA R13, R42, R13, R12 ;  /* 0x0000000d2a0d7223 */ /* 0x000fe4000000000c */
[C---:B------:R-:W-:Y:S02]  /*1770*/  FFMA R52, R44.reuse, R31, R16 ;  /* 0x0000001f2c347223 */ /* 0x040fe40000000010 */
[----:B------:R-:W-:Y:S01]  /*1780*/  LDS.128 R16, [R36+0xe0] ;  /* 0x0000e00024107984 */ /* 0x000fe20000000c00 */
[----:B------:R-:W-:Y:S01]  /*1790*/  FFMA R50, R44, R23, R22 ;  /* 0x000000172c327223 */ /* 0x000fe20000000016 */
[----:B------:R-:W-:-:S04]  /*17a0*/  FFMA R14, R43, R14, R13 ;  /* 0x0000000e2b0e7223 */ /* 0x000fc8000000000d */
[----:B------:R-:W-:Y:S01]  /*17b0*/  FFMA R49, R44, R15, R14 ;  /* 0x0000000f2c317223 */ /* 0x000fe2000000000e */
[----:B0-----:R-:W-:Y:S02]  /*17c0*/  FFMA R21, R39, R8, R48 ;  /* 0x0000000827157223 */ /* 0x001fe40000000030 */
[----:B------:R-:W0:Y:S02]  /*17d0*/  LDS R39, [R37+0xc00] ;  /* 0x000c000025277984 */ /* 0x000e240000000800 */
[----:B------:R-:W-:Y:S02]  /*17e0*/  FFMA R8, R42, R9, R21 ;  /* 0x000000092a087223 */ /* 0x000fe40000000015 */
[----:B------:R-:W1:Y:S02]  /*17f0*/  LDS R42, [R37+0xc80] ;  /* 0x000c8000252a7984 */ /* 0x000e640000000800 */
[----:B------:R-:W-:Y:S02]  /*1800*/  FFMA R9, R43, R10, R8 ;  /* 0x0000000a2b097223 */ /* 0x000fe40000000008 */
[----:B------:R-:W2:Y:S04]  /*1810*/  LDS R43, [R37+0xd00] ;  /* 0x000d0000252b7984 */ /* 0x000ea80000000800 */
[----:B------:R-:W3:Y:S01]  /*1820*/  LDS.128 R20, [R36+0x160] ;  /* 0x0001600024147984 */ /* 0x000ee20000000c00 */
[----:B------:R-:W-:-:S03]  /*1830*/  FFMA R48, R44, R11, R9 ;  /* 0x0000000b2c307223 */ /* 0x000fc60000000009 */
[----:B------:R-:W4:Y:S04]  /*1840*/  LDS.128 R8, [R36+0x1e0] ;  /* 0x0001e00024087984 */ /* 0x000f280000000c00 */
[----:B------:R-:W5:Y:S01]  /*1850*/  LDS R44, [R37+0xd80] ;  /* 0x000d8000252c7984 */ /* 0x000f620000000800 */
[----:B0-----:R-:W-:Y:S01]  /*1860*/  FFMA R47, R24, R39, R47 ;  /* 0x00000027182f7223 */ /* 0x001fe2000000002f */
[----:B------:R-:W-:-:S03]  /*1870*/  FFMA R16, R39, R16, R46 ;  /* 0x0000001027107223 */ /* 0x000fc6000000002e */
[C---:B-1----:R-:W-:Y:S01]  /*1880*/  FFMA R12, R42.reuse, R25, R47 ;  /* 0x000000192a0c7223 */ /* 0x042fe2000000002f */
[----:B------:R-:W-:-:S03]  /*1890*/  FFMA R17, R42, R17, R16 ;  /* 0x000000112a117223 */ /* 0x000fc60000000010 */
[----:B--2---:R-:W-:Y:S02]  /*18a0*/  FFMA R51, R43, R26, R12 ;  /* 0x0000001a2b337223 */ /* 0x004fe4000000000c */
[----:B------:R-:W0:Y:S01]  /*18b0*/  LDS.128 R12, [R36+0x260] ;  /* 0x00026000240c7984 */ /* 0x000e220000000c00 */
[----:B---3--:R-:W-:Y:S01]  /*18c0*/  FFMA R45, R39, R20, R45 ;  /* 0x00000014272d7223 */ /* 0x008fe2000000002d */
[----:B------:R-:W-:-:S03]  /*18d0*/  FFMA R18, R43, R18, R17 ;  /* 0x000000122b127223 */ /* 0x000fc60000000011 */
[C---:B------:R-:W-:Y:S01]  /*18e0*/  FFMA R16, R42.reuse, R21, R45 ;  /* 0x000000152a107223 */ /* 0x040fe2000000002d */
[----:B----4-:R-:W-:Y:S02]  /*18f0*/  FFMA R17, R39, R8, R28 ;  /* 0x0000000827117223 */ /* 0x010fe4000000001c */
[----:B------:R-:W1:Y:S01]  /*1900*/  LDS.128 R28, [R36+0x2e0] ;  /* 0x0002e000241c7984 */ /* 0x000e620000000c00 */
[----:B------:R-:W-:Y:S01]  /*1910*/  FFMA R22, R43, R22, R16 ;  /* 0x000000162b167223 */ /* 0x000fe20000000010 */
[----:B------:R-:W-:Y:S01]  /*1920*/  FFMA R8, R42, R9, R17 ;  /* 0x000000092a087223 */ /* 0x000fe20000000011 */
[C---:B-----5:R-:W-:Y:S02]  /*1930*/  FFMA R46, R44.reuse, R19, R18 ;  /* 0x000000132c2e7223 */ /* 0x060fe40000000012 */
[----:B------:R-:W2:Y:S01]  /*1940*/  LDS.128 R16, [R36+0x360] ;  /* 0x0003600024107984 */ /* 0x000ea20000000c00 */
[----:B------:R-:W-:-:S03]  /*1950*/  FFMA R47, R44, R23, R22 ;  /* 0x000000172c2f7223 */ /* 0x000fc60000000016 */
[----:B------:R-:W3:Y:S01]  /*1960*/  LDS.128 R20, [R36+0x3e0] ;  /* 0x0003e00024147984 */ /* 0x000ee20000000c00 */
[----:B------:R-:W-:-:S04]  /*1970*/  FFMA R45, R43, R10, R8 ;  /* 0x0000000a2b2d7223 */ /* 0x000fc80000000008 */
[----:B------:R-:W-:Y:S01]  /*1980*/  FFMA R45, R44, R11, R45 ;  /* 0x0000000b2c2d7223 */ /* 0x000fe2000000002d */
[----:B0-----:R-:W-:-:S04]  /*1990*/  FFMA R9, R39, R12, R50 ;  /* 0x0000000c27097223 */ /* 0x001fc80000000032 */
[----:B------:R-:W-:Y:S01]  /*19a0*/  FFMA R8, R42, R13, R9 ;  /* 0x0000000d2a087223 */ /* 0x000fe20000000009 */
[----:B-1----:R-:W-:-:S03]  /*19b0*/  FFMA R13, R39, R28, R52 ;  /* 0x0000001c270d7223 */ /* 0x002fc60000000034 */
[----:B------:R-:W-:Y:S01]  /*19c0*/  FFMA R9, R43, R14, R8 ;  /* 0x0000000e2b097223 */ /* 0x000fe20000000008 */
[----:B------:R-:W-:Y:S01]  /*19d0*/  FFMA R8, R42, R29, R13 ;  /* 0x0000001d2a087223 */ /* 0x000fe2000000000d */
[----:B--2---:R-:W-:Y:S02]  /*19e0*/  FFMA R11, R39, R16, R48 ;  /* 0x00000010270b7223 */ /* 0x004fe40000000030 */
[----:B------:R-:W-:Y:S01]  /*19f0*/  FFMA R48, R44, R15, R9 ;  /* 0x0000000f2c307223 */ /* 0x000fe20000000009 */
[----:B------:R-:W-:Y:S01]  /*1a00*/  LDS R29, [R37+0xe00] ;  /* 0x000e0000251d7984 */ /* 0x000fe20000000800 */
[----:B------:R-:W-:Y:S01]  /*1a10*/  FFMA R25, R43, R30, R8 ;  /* 0x0000001e2b197223 */ /* 0x000fe20000000008 */
[----:B------:R-:W-:Y:S02]  /*1a20*/  FFMA R16, R42, R17, R11 ;  /* 0x000000112a107223 */ /* 0x000fe4000000000b */
[----:B------:R-:W0:Y:S01]  /*1a30*/  LDS.128 R8, [R36+0xf0] ;  /* 0x0000f00024087984 */ /* 0x000e220000000c00 */
[----:B---3--:R-:W-:Y:S01]  /*1a40*/  FFMA R20, R39, R20, R49 ;  /* 0x0000001427147223 */ /* 0x008fe20000000031 */
[----:B------:R-:W-:Y:S01]  /*1a50*/  FFMA R17, R43, R18, R16 ;  /* 0x000000122b117223 */ /* 0x000fe20000000010 */
[----:B------:R-:W-:Y:S01]  /*1a60*/  FFMA R51, R44, R27, R51 ;  /* 0x0000001b2c337223 */ /* 0x000fe20000000033 */
[----:B------:R-:W1:Y:S01]  /*1a70*/  LDS.128 R12, [R36+0x70] ;  /* 0x00007000240c7984 */ /* 0x000e620000000c00 */
[----:B------:R-:W-:Y:S01]  /*1a80*/  FFMA R21, R42, R21, R20 ;  /* 0x000000152a157223 */ /* 0x000fe20000000014 */
[----:B------:R-:W-:-:S02]  /*1a90*/  FFMA R28, R44, R31, R25 ;  /* 0x0000001f2c1c7223 */ /* 0x000fc40000000019 */
[----:B------:R-:W2:Y:S01]  /*1aa0*/  LDS R30, [R37+0xe80] ;  /* 0x000e8000251e7984 */ /* 0x000ea20000000800 */
[----:B------:R-:W-:Y:S01]  /*1ab0*/  FFMA R22, R43, R22, R21 ;  /* 0x000000162b167223 */ /* 0x000fe20000000015 */
[C---:B------:R-:W-:Y:S02]  /*1ac0*/  FFMA R43, R44.reuse, R19, R17 ;  /* 0x000000132c2b7223 */ /* 0x040fe40000000011 */
[----:B------:R-:W3:Y:S01]  /*1ad0*/  LDS.128 R24, [R36+0x170] ;  /* 0x0001700024187984 */ /* 0x000ee20000000c00 */
[----:B------:R-:W-:-:S03]  /*1ae0*/  FFMA R42, R44, R23, R22 ;  /* 0x000000172c2a7223 */ /* 0x000fc60000000016 */
[----:B------:R-:W4:Y:S04]  /*1af0*/  LDS.128 R16, [R36+0x1f0] ;  /* 0x0001f00024107984 */ /* 0x000f280000000c00 */
[----:B------:R-:W5:Y:S04]  /*1b00*/  LDS R31, [R37+0xf00] ;  /* 0x000f0000251f7984 */ /* 0x000f680000000800 */
[----:B------:R-:W5:Y:S01]  /*1b10*/  LDS.128 R20, [R36+0x270] ;  /* 0x0002700024147984 */ /* 0x000f620000000c00 */
[----:B0-----:R-:W-:-:S03]  /*1b20*/  FFMA R8, R29, R8, R46 ;  /* 0x000000081d087223 */ /* 0x001fc6000000002e */
[----:B------:R-:W0:Y:S01]  /*1b30*/  LDS R46, [R37+0xf80] ;  /* 0x000f8000252e7984 */ /* 0x000e220000000800 */
[----:B-1----:R-:W-:Y:S01]  /*1b40*/  FFMA R51, R12, R29, R51 ;  /* 0x0000001d0c337223 */ /* 0x002fe20000000033 */
[----:B--2---:R-:W-:-:S03]  /*1b50*/  FFMA R8, R30, R9, R8 ;  /* 0x000000091e087223 */ /* 0x004fc60000000008 */
[C---:B------:R-:W-:Y:S01]  /*1b60*/  FFMA R12, R30.reuse, R13, R51 ;  /* 0x0000000d1e0c7223 */ /* 0x040fe20000000033 */
[C---:B---3--:R-:W-:Y:S01]  /*1b70*/  FFMA R47, R29.reuse, R24, R47 ;  /* 0x000000181d2f7223 */ /* 0x048fe2000000002f */
[----:B----4-:R-:W-:Y:S01]  /*1b80*/  FFMA R16, R29, R16, R45 ;  /* 0x000000101d107223 */ /* 0x010fe2000000002d */
[----:B-----5:R-:W-:Y:S02]  /*1b90*/  FFMA R45, R31, R10, R8 ;  /* 0x0000000a1f2d7223 */ /* 0x020fe40000000008 */
[C---:B------:R-:W-:Y:S01]  /*1ba0*/  FFMA R8, R30.reuse, R25, R47 ;  /* 0x000000191e087223 */ /* 0x040fe2000000002f */
[C---:B------:R-:W-:Y:S01]  /*1bb0*/  FFMA R9, R30.reuse, R17, R16 ;  /* 0x000000111e097223 */ /* 0x040fe20000000010 */
[----:B------:R-:W-:Y:S02]  /*1bc0*/  FFMA R13, R29, R20, R48 ;  /* 0x000000141d0d7223 */ /* 0x000fe40000000030 */
[C---:B------:R-:W-:Y:S01]  /*1bd0*/  FFMA R17, R31.reuse, R26, R8 ;  /* 0x0000001a1f117223 */ /* 0x040fe20000000008 */
[C---:B------:R-:W-:Y:S01]  /*1be0*/  FFMA R18, R31.reuse, R18, R9 ;  /* 0x000000121f127223 */ /* 0x040fe20000000009 */
[----:B------:R-:W-:Y:S01]  /*1bf0*/  FFMA R39, R31, R14, R12 ;  /* 0x0000000e1f277223 */ /* 0x000fe2000000000c */
[----:B------:R-:W-:-:S04]  /*1c00*/  FFMA R16, R30, R21, R13 ;  /* 0x000000151e107223 */ /* 0x000fc8000000000d */
[----:B------:R-:W-:Y:S01]  /*1c10*/  FFMA R49, R31, R22, R16 ;  /* 0x000000161f317223 */ /* 0x000fe20000000010 */
[C---:B0-----:R-:W-:Y:S01]  /*1c20*/  FFMA R45, R46.reuse, R11, R45 ;  /* 0x0000000b2e2d7223 */ /* 0x041fe2000000002d */
[C---:B------:R-:W-:Y:S01]  /*1c30*/  FFMA R39, R46.reuse, R15, R39 ;  /* 0x0000000f2e277223 */ /* 0x040fe20000000027 */
[----:B------:R-:W0:Y:S01]  /*1c40*/  LDS.128 R8, [R36+0x2f0] ;  /* 0x0002f00024087984 */ /* 0x000e220000000c00 */
[C---:B------:R-:W-:Y:S01]  /*1c50*/  FFMA R44, R46.reuse, R27, R17 ;  /* 0x0000001b2e2c7223 */ /* 0x040fe20000000011 */
[----:B------:R-:W-:Y:S02]  /*1c60*/  FFMA R47, R46, R19, R18 ;  /* 0x000000132e2f7223 */ /* 0x000fe40000000012 */
[----:B------:R-:W1:Y:S04]  /*1c70*/  LDS.128 R12, [R36+0x370] ;  /* 0x00037000240c7984 */ /* 0x000e680000000c00 */
[----:B------:R-:W2:Y:S01]  /*1c80*/  LDS.128 R16, [R36+0x3f0] ;  /* 0x0003f00024107984 */ /* 0x000ea20000000c00 */
[----:B------:R-:W-:Y:S01]  /*1c90*/  MOV R21, UR10 ;  /* 0x0000000a00157c02 */ /* 0x000fe20008000f00 */
[----:B------:R-:W-:-:S03]  /*1ca0*/  UIADD3 UR5, UPT, UPT, UR5, 0x1, URZ ;  /* 0x0000000105057890 */ /* 0x000fc6000fffe0ff */
[C---:B------:R-:W-:Y:S02]  /*1cb0*/  LEA R34, R21.reuse, R34, 0x5 ;  /* 0x0000002215227211 */ /* 0x040fe400078e28ff */
[C---:B------:R-:W-:Y:S02]  /*1cc0*/  LEA R32, R21.reuse, R32, 0x5 ;  /* 0x0000002015207211 */ /* 0x040fe400078e28ff */
[----:B------:R-:W-:Y:S01]  /*1cd0*/  LEA R6, R21, R6, 0x5 ;  /* 0x0000000615067211 */ /* 0x000fe200078e28ff */
[----:B------:R-:W-:Y:S01]  /*1ce0*/  UISETP.NE.AND UP0, UPT, UR5, URZ, UPT ;  /* 0x000000ff0500728c */ /* 0x000fe2000bf05270 */
[----:B------:R-:W-:Y:S02]  /*1cf0*/  MOV R20, UR10 ;  /* 0x0000000a00147c02 */ /* 0x000fe40008000f00 */
[----:B------:R-:W-:Y:S01]  /*1d00*/  MOV R25, UR10 ;  /* 0x0000000a00197c02 */ /* 0x000fe20008000f00 */
[----:B------:R-:W-:Y:S01]  /*1d10*/  FFMA R49, R46, R23, R49 ;  /* 0x000000172e317223 */ /* 0x000fe20000000031 */
[----:B------:R-:W-:-:S02]  /*1d20*/  LEA R33, R20, R33, 0x5 ;  /* 0x0000002114217211 */ /* 0x000fc400078e28ff */
[----:B------:R-:W-:Y:S01]  /*1d30*/  LEA R7, R20, R7, 0x5 ;  /* 0x0000000714077211 */ /* 0x000fe200078e28ff */
[C---:B0-----:R-:W-:Y:S01]  /*1d40*/  FFMA R21, R29.reuse, R8, R28 ;  /* 0x000000081d157223 */ /* 0x041fe2000000001c */
[----:B------:R-:W-:Y:S01]  /*1d50*/  MOV R8, UR10 ;  /* 0x0000000a00087c02 */ /* 0x000fe20008000f00 */
[----:B-1----:R-:W-:-:S03]  /*1d60*/  FFMA R12, R29, R12, R43 ;  /* 0x0000000c1d0c7223 */ /* 0x002fc6000000002b */
[----:B------:R-:W-:Y:S01]  /*1d70*/  LEA R3, R8, R3, 0x5 ;  /* 0x0000000308037211 */ /* 0x000fe200078e28ff */
[----:B--2---:R-:W-:Y:S01]  /*1d80*/  FFMA R16, R29, R16, R42 ;  /* 0x000000101d107223 */ /* 0x004fe2000000002a */
[C---:B------:R-:W-:Y:S01]  /*1d90*/  FFMA R8, R30.reuse, R9, R21 ;  /* 0x000000091e087223 */ /* 0x040fe20000000015 */
[C---:B------:R-:W-:Y:S02]  /*1da0*/  FFMA R13, R30.reuse, R13, R12 ;  /* 0x0000000d1e0d7223 */ /* 0x040fe4000000000c */
[----:B------:R-:W-:Y:S01]  /*1db0*/  FFMA R17, R30, R17, R16 ;  /* 0x000000111e117223 */ /* 0x000fe20000000010 */
[C---:B------:R-:W-:Y:S01]  /*1dc0*/  FFMA R9, R31.reuse, R10, R8 ;  /* 0x0000000a1f097223 */ /* 0x040fe20000000008 */
[C---:B------:R-:W-:Y:S02]  /*1dd0*/  FFMA R14, R31.reuse, R14, R13 ;  /* 0x0000000e1f0e7223 */ /* 0x040fe4000000000d */
[----:B------:R-:W-:Y:S01]  /*1de0*/  FFMA R18, R31, R18, R17 ;  /* 0x000000121f127223 */ /* 0x000fe20000000011 */
[----:B------:R-:W-:Y:S01]  /*1df0*/  LEA R5, R20, R5, 0x5 ;  /* 0x0000000514057211 */ /* 0x000fe200078e28ff */
[C---:B------:R-:W-:Y:S01]  /*1e00*/  FFMA R50, R46.reuse, R11, R9 ;  /* 0x0000000b2e327223 */ /* 0x040fe20000000009 */
[----:B------:R-:W-:Y:S01]  /*1e10*/  LEA R4, R25, R4, 0x5 ;  /* 0x0000000419047211 */ /* 0x000fe200078e28ff */
[C---:B------:R-:W-:Y:S01]  /*1e20*/  FFMA R51, R46.reuse, R15, R14 ;  /* 0x0000000f2e337223 */ /* 0x040fe2000000000e */
[----:B------:R-:W-:Y:S01]  /*1e30*/  FFMA R53, R46, R19, R18 ;  /* 0x000000132e357223 */ /* 0x000fe20000000012 */
[----:B------:R-:W-:Y:S01]  /*1e40*/  IADD3 R2, PT, PT, R2, 0x20, RZ ;  /* 0x0000002002027810 */ /* 0x000fe20007ffe0ff */
[----:B------:R-:W-:Y:S06]  /*1e50*/  BAR.SYNC.DEFER_BLOCKING 0x0 ;  /* 0x0000000000007b1d */ /* 0x000fec0000010000 */
[----:B------:R-:W-:Y:S05]  /*1e60*/  BRA.U UP0, `(.L_x_1) ;  /* 0xffffffe5004c7547 */ /* 0x000fea000b83ffff */
.L_x_0:
[----:B------:R-:W0:Y:S01]  /*1e70*/  S2R R5, SR_TID.X ;  /* 0x0000000000057919 */ /* 0x000e220000002100 */
[----:B------:R-:W1:Y:S01]  /*1e80*/  LDC.64 R2, c[0x0][0x3a8] ;  /* 0x0000ea00ff027b82 */ /* 0x000e620000000a00 */
[----:B------:R-:W-:Y:S02]  /*1e90*/  MOV R7, UR10 ;  /* 0x0000000a00077c02 */ /* 0x000fe40008000f00 */
[----:B------:R-:W-:Y:S02]  /*1ea0*/  MOV R9, UR10 ;  /* 0x0000000a00097c02 */ /* 0x000fe40008000f00 */
[----:B------:R-:W-:Y:S02]  /*1eb0*/  MOV R11, UR10 ;  /* 0x0000000a000b7c02 */ /* 0x000fe40008000f00 */
[----:B------:R-:W-:Y:S02]  /*1ec0*/  MOV R13, UR10 ;  /* 0x0000000a000d7c02 */ /* 0x000fe40008000f00 */
[----:B------:R-:W-:-:S02]  /*1ed0*/  MOV R15, UR10 ;  /* 0x0000000a000f7c02 */ /* 0x000fc40008000f00 */
[----:B------:R-:W-:Y:S02]  /*1ee0*/  MOV R17, UR10 ;  /* 0x0000000a00117c02 */ /* 0x000fe40008000f00 */
[----:B0-----:R-:W-:-:S05]  /*1ef0*/  LEA R5, R0, R5, 0x5 ;  /* 0x0000000500057211 */ /* 0x001fca00078e28ff */
[----:B------:R-:W-:-:S04]  /*1f00*/  IMAD R5, R38, UR10, R5 ;  /* 0x0000000a26057c24 */ /* 0x000fc8000f8e0205 */
[----:B-1----:R-:W-:Y:S01]  /*1f10*/  IMAD.WIDE R2, R5, 0x4, R2 ;  /* 0x0000000405027825 */ /* 0x002fe200078e0202 */
[----:B------:R-:W-:-:S04]  /*1f20*/  MOV R5, UR10 ;  /* 0x0000000a00057c02 */ /* 0x000fc80008000f00 */
[----:B------:R-:W-:Y:S01]  /*1f30*/  STG.E desc[UR8][R2.64], R39 ;  /* 0x0000002702007986 */ /* 0x000fe2000c101908 */
[----:B------:R-:W-:-:S05]  /*1f40*/  IMAD.WIDE R4, R5, 0x4, R2 ;  /* 0x0000000405047825 */ /* 0x000fca00078e0202 */
        /* <DEDUP_REMOVED lines=13> */
[----:B------:R-:W-:Y:S05]  /*2020*/  EXIT ;  /* 0x000000000000794d */ /* 0x000fea0003800000 */
.L_x_2:
[----:B------:R-:W-:-:S00]  /*2030*/  BRA `(.L_x_2) ;  /* 0xfffffffc00fc7947 */ /* 0x000fc0000383ffff */
[----:B------:R-:W-:-:S00]  /*2040*/  NOP ;  /* 0x0000000000007918 */ /* 0x000fc00000000000 */
        /* <DEDUP_REMOVED lines=11> */
.L_x_17:


//--------------------- .text._Z24sgemm_tiled_coarsed_pmppILi32ELi8EEviiifPKfS1_fPf --------------------------
	.section	.text._Z24sgemm_tiled_coarsed_pmppILi32ELi8EEviiifPKfS1_fPf,"ax",@progbits
	.align	128
        .global         _Z24sgemm_tiled_coarsed_pmppILi32ELi8EEviiifPKfS1_fPf
        .type           _Z24sgemm_tiled_coarsed_pmppILi32ELi8EEviiifPKfS1_fPf,@function
        .size           _Z24sgemm_tiled_coarsed_pmppILi32ELi8EEviiifPKfS1_fPf,(.L_x_18 - _Z24sgemm_tiled_coarsed_pmppILi32ELi8EEviiifPKfS1_fPf)
        .other          _Z24sgemm_tiled_coarsed_pmppILi32ELi8EEviiifPKfS1_fPf,@"STO_CUDA_ENTRY STV_DEFAULT"
_Z24sgemm_tiled_coarsed_pmppILi32ELi8EEviiifPKfS1_fPf:
.text._Z24sgemm_tiled_coarsed_pmppILi32ELi8EEviiifPKfS1_fPf:
[----:B------:R-:W-:Y:S01]  /*0000*/  LDC R1, c[0x0][0x37c] ;  /* 0x0000df00ff017b82 */ /* 0x000fe20000000800 */
[----:B------:R-:W0:Y:S01]  /*0010*/  LDCU UR4, c[0x0][0x388] ;  /* 0x00007100ff0477ac */ /* 0x000e220008000800 */
[----:B------:R-:W1:Y:S01]  /*0020*/  S2R R5, SR_CTAID.Y ;  /* 0x0000000000057919 */ /* 0x000e620000002600 */
[----:B------:R-:W-:Y:S01]  /*0030*/  HFMA2 R29, -RZ, RZ, 0, 0 ;  /* 0x00000000ff1d7431 */ /* 0x000fe200000001ff */
[----:B------:R-:W-:Y:S01]  /*0040*/  MOV R13, RZ ;  /* 0x000000ff000d7202 */ /* 0x000fe20000000f00 */
[----:B------:R-:W2:Y:S01]  /*0050*/  LDCU.64 UR6, c[0x0][0x358] ;  /* 0x00006b00ff0677ac */ /* 0x000ea20008000a00 */
[----:B------:R-:W1:Y:S01]  /*0060*/  S2R R0, SR_TID.Y ;  /* 0x0000000000007919 */ /* 0x000e620000002200 */
[----:B------:R-:W-:Y:S01]  /*0070*/  HFMA2 R27, -RZ, RZ, 0, 0 ;  /* 0x00000000ff1b7431 */ /* 0x000fe200000001ff */
[----:B------:R-:W-:Y:S01]  /*0080*/  MOV R25, RZ ;  /* 0x000000ff00197202 */ /* 0x000fe20000000f00 */
[----:B------:R-:W-:Y:S01]  /*0090*/  HFMA2 R23, -RZ, RZ, 0, 0 ;  /* 0x00000000ff177431 */ /* 0x000fe200000001ff */
[----:B------:R-:W3:Y:S01]  /*00a0*/  S2R R2, SR_CTAID.X ;  /* 0x0000000000027919 */ /* 0x000ee20000002500 */
[----:B------:R-:W-:Y:S01]  /*00b0*/  HFMA2 R19, -RZ, RZ, 0, 0 ;  /* 0x00000000ff137431 */ /* 0x000fe200000001ff */
[----:B------:R-:W-:Y:S01]  /*00c0*/  MOV R21, RZ ;  /* 0x000000ff00157202 */ /* 0x000fe20000000f00 */
[----:B------:R-:W4:Y:S01]  /*00d0*/  S2R R3, SR_TID.X ;  /* 0x0000000000037919 */ /* 0x000f220000002100 */
[----:B------:R-:W-:-:S02]  /*00e0*/  MOV R17, RZ ;  /* 0x000000ff00117202 */ /* 0x000fc40000000f00 */
[----:B0-----:R-:W-:-:S04]  /*00f0*/  MOV R12, UR4 ;  /* 0x00000004000c7c02 */ /* 0x001fc80008000f00 */
[----:B------:R-:W-:Y:S02]  /*0100*/  ISETP.GE.AND P0, PT, R12, 0x20, PT ;  /* 0x000000200c00780c */ /* 0x000fe40003f06270 */
[----:B-1----:R-:W-:-:S11]  /*0110*/  LEA R18, R5, R0, 0x5 ;  /* 0x0000000005127211 */ /* 0x002fd600078e28ff */
[----:B--2---:R-:W-:Y:S05]  /*0120*/  @!P0 BRA `(.L_x_3) ;  /* 0x0000002400fc8947 */ /* 0x004fea0003800000 */
[----:B------:R-:W0:Y:S01]  /*0130*/  S2UR UR5, SR_CgaCtaId ;  /* 0x00000000000579c3 */ /* 0x000e220000008800 */
[----:B------:R-:W-:Y:S01]  /*0140*/  SHF.R.S32.HI R5, RZ, 0x1f, R12 ;  /* 0x0000001fff057819 */ /* 0x000fe2000001140c */
[----:B------:R-:W-:Y:S01]  /*0150*/  UMOV UR4, 0x400 ;  /* 0x0000040000047882 */ /* 0x000fe20000000000 */
[-CC-:B----4-:R-:W-:Y:S01]  /*0160*/  IMAD R7, R0, R12.reuse, R3.reuse ;  /* 0x0000000c00077224 */ /* 0x190fe200078e0203 */
[----:B------:R-:W-:Y:S01]  /*0170*/  MOV R29, RZ ;  /* 0x000000ff001d7202 */ /* 0x000fe20000000f00 */
[-C--:B------:R-:W-:Y:S01]  /*0180*/  IMAD R6, R18, R12.reuse, R3 ;  /* 0x0000000c12067224 */ /* 0x080fe200078e0203 */
[----:B------:R-:W-:Y:S02]  /*0190*/  LEA.HI R5, R5, R12, RZ, 0x5 ;  /* 0x0000000c05057211 */ /* 0x000fe400078f28ff */
[----:B---3--:R-:W-:Y:S02]  /*01a0*/  LEA R4, R2, R7, 0x8 ;  /* 0x0000000702047211 */ /* 0x008fe400078e40ff */
[----:B------:R-:W-:-:S04]  /*01b0*/  SHF.R.S32.HI R5, RZ, 0x5, R5 ;  /* 0x00000005ff057819 */ /* 0x000fc80000011405 */
[----:B------:R-:W-:Y:S01]  /*01c0*/  IADD3 R7, PT, PT, -R5, RZ, RZ ;  /* 0x000000ff05077210 */ /* 0x000fe20007ffe1ff */
[----:B0-----:R-:W-:-:S06]  /*01d0*/  ULEA UR4, UR5, UR4, 0x18 ;  /* 0x0000000405047291 */ /* 0x001fcc000f8ec0ff */
[----:B------:R-:W-:-:S07]  /*01e0*/  LEA R16, R0, UR4, 0x7 ;  /* 0x0000000400107c11 */ /* 0x000fce000f8e38ff */
.L_x_4:
[----:B------:R-:W0:Y:S08]  /*01f0*/  LDC.64 R8, c[0x0][0x390] ;  /* 0x0000e400ff087b82 */ /* 0x000e300000000a00 */
[----:B------:R-:W1:Y:S01]  /*0200*/  LDC.64 R14, c[0x0][0x398] ;  /* 0x0000e600ff0e7b82 */ /* 0x000e620000000a00 */
[----:B0-----:R-:W-:-:S05]  /*0210*/  IMAD.WIDE R8, R6, 0x4, R8 ;  /* 0x0000000406087825 */ /* 0x001fca00078e0208 */
[----:B------:R-:W2:Y:S01]  /*0220*/  LDG.E R12, desc[UR6][R8.64] ;  /* 0x00000006080c7981 */ /* 0x000ea2000c1e1900 */
[----:B-1----:R-:W-:-:S05]  /*0230*/  IMAD.WIDE R14, R4, 0x4, R14 ;  /* 0x00000004040e7825 */ /* 0x002fca00078e020e */
[----:B------:R-:W3:Y:S01]  /*0240*/  LDG.E R24, desc[UR6][R14.64] ;  /* 0x000000060e187981 */ /* 0x000ee2000c1e1900 */
[----:B------:R-:W0:Y:S01]  /*0250*/  S2UR UR5, SR_CgaCtaId ;  /* 0x00000000000579c3 */ /* 0x000e220000008800 */
[----:B------:R-:W-:Y:S02]  /*0260*/  UMOV UR4, 0x400 ;  /* 0x0000040000047882 */ /* 0x000fe40000000000 */
[----:B------:R-:W-:Y:S01]  /*0270*/  UIADD3 UR4, UPT, UPT, UR4, 0x1000, URZ ;  /* 0x0000100004047890 */ /* 0x000fe2000fffe0ff */
[----:B------:R-:W-:-:S03]  /*0280*/  LEA R22, R3, R16, 0x2 ;  /* 0x0000001003167211 */ /* 0x000fc600078e10ff */
[----:B0-----:R-:W-:-:S06]  /*0290*/  ULEA UR4, UR5, UR4, 0x18 ;  /* 0x0000000405047291 */ /* 0x001fcc000f8ec0ff */
[----:B------:R-:W-:-:S04]  /*02a0*/  LEA R5, R3, UR4, 0x2 ;  /* 0x0000000403057c11 */ /* 0x000fc8000f8e10ff */
[----:B------:R-:W-:Y:S01]  /*02b0*/  LEA R20, R0, R5, 0x7 ;  /* 0x0000000500147211 */ /* 0x000fe200078e38ff */
[----:B--2---:R-:W-:Y:S04]  /*02c0*/  STS [R22], R12 ;  /* 0x0000000c16007388 */ /* 0x004fe80000000800 */
[----:B---3--:R-:W-:Y:S01]  /*02d0*/  STS [R20], R24 ;  /* 0x0000001814007388 */ /* 0x008fe20000000800 */
[----:B------:R-:W-:Y:S06]  /*02e0*/  BAR.SYNC.DEFER_BLOCKING 0x0 ;  /* 0x0000000000007b1d */ /* 0x000fec0000010000 */
[----:B------:R-:W-:Y:S04]  /*02f0*/  LDS R26, [R5] ;  /* 0x00000000051a7984 */ /* 0x000fe80000000800 */
[----:B------:R-:W0:Y:S04]  /*0300*/  LDS.128 R8, [R16] ;  /* 0x0000000010087984 */ /* 0x000e280000000c00 */
[----:B------:R-:W1:Y:S04]  /*0310*/  LDS R28, [R5+0x80] ;  /* 0x00008000051c7984 */ /* 0x000e680000000800 */
[----:B------:R-:W-:Y:S04]  /*0320*/  LDS R12, [R5+0x200] ;  /* 0x00020000050c7984 */ /* 0x000fe80000000800 */
[----:B------:R-:W-:Y:S01]  /*0330*/  LDS R22, [R5+0x280] ;  /* 0x0002800005167984 */ /* 0x000fe20000000800 */
[----:B0-----:R-:W-:-:S03]  /*0340*/  FFMA R8, R8, R26, R17 ;  /* 0x0000001a08087223 */ /* 0x001fc60000000011 */
[----:B------:R-:W0:Y:S04]  /*0350*/  LDS R26, [R5+0x100] ;  /* 0x00010000051a7984 */ /* 0x000e280000000800 */
[----:B------:R-:W2:Y:S01]  /*0360*/  LDS R17, [R5+0x180] ;  /* 0x0001800005117984 */ /* 0x000ea20000000800 */
[----:B-1----:R-:W-:-:S04]  /*0370*/  FFMA R9, R28, R9, R8 ;  /* 0x000000091c097223 */ /* 0x002fc80000000008 */
[----:B0-----:R-:W-:-:S04]  /*0380*/  FFMA R10, R26, R10, R9 ;  /* 0x0000000a1a0a7223 */ /* 0x001fc80000000009 */
[----:B--2---:R-:W-:Y:S02]  /*0390*/  FFMA R17, R17, R11, R10 ;  /* 0x0000000b11117223 */ /* 0x004fe4000000000a */
[----:B------:R-:W0:Y:S02]  /*03a0*/  LDS.128 R8, [R16+0x10] ;  /* 0x0000100010087984 */ /* 0x000e240000000c00 */
[----:B0-----:R-:W-:Y:S02]  /*03b0*/  FFMA R8, R8, R12, R17 ;  /* 0x0000000c08087223 */ /* 0x001fe40000000011 */
[----:B------:R-:W0:Y:S04]  /*03c0*/  LDS R12, [R5+0x300] ;  /* 0x00030000050c7984 */ /* 0x000e280000000800 */
[----:B------:R-:W1:Y:S01]  /*03d0*/  LDS R17, [R5+0x380] ;  /* 0x0003800005117984 */ /* 0x000e620000000800 */
[----:B------:R-:W-:-:S03]  /*03e0*/  FFMA R9, R22, R9, R8 ;  /* 0x0000000916097223 */ /* 0x000fc60000000008 */
[----:B------:R-:W-:Y:S01]  /*03f0*/  LDS R22, [R5+0x480] ;  /* 0x0004800005167984 */ /* 0x000fe20000000800 */
[----:B0-----:R-:W-:-:S03]  /*0400*/  FFMA R10, R12, R10, R9 ;  /* 0x0000000a0c0a7223 */ /* 0x001fc60000000009 */
[----:B------:R-:W-:Y:S01]  /*0410*/  LDS R12, [R5+0x400] ;  /* 0x00040000050c7984 */ /* 0x000fe20000000800 */
[----:B-1----:R-:W-:-:S03]  /*0420*/  FFMA R17, R17, R11, R10 ;  /* 0x0000000b11117223 */ /* 0x002fc6000000000a */
        /* <DEDUP_REMOVED lines=47> */
[----:B------:R-:W-:Y:S02]  /*0720*/  LDS R17, [R5+0xf80] ;  /* 0x000f800005117984 */ /* 0x000fe40000000800 */
[----:B------:R-:W-:Y:S02]  /*0730*/  FFMA R9, R22, R9, R8 ;  /* 0x0000000916097223 */ /* 0x000fe40000000008 */
[----:B------:R-:W0:Y:S01]  /*0740*/  LDS R8, [R5+0xf00] ;  /* 0x000f000005087984 */ /* 0x000e220000000800 */
[----:B------:R-:W-:Y:S06]  /*0750*/  BAR.SYNC.DEFER_BLOCKING 0x0 ;  /* 0x0000000000007b1d */ /* 0x000fec0000010000 */
[----:B------:R-:W2:Y:S01]  /*0760*/  LDG.E R12, desc[UR6][R14.64+0x80] ;  /* 0x000080060e0c7981 */ /* 0x000ea2000c1e1900 */
[----:B0-----:R-:W-:-:S04]  /*0770*/  FFMA R8, R8, R10, R9 ;  /* 0x0000000a08087223 */ /* 0x001fc80000000009 */
[----:B------:R-:W-:Y:S01]  /*0780*/  FFMA R17, R17, R11, R8 ;  /* 0x0000000b11117223 */ /* 0x000fe20000000008 */
[----:B--2---:R-:W-:Y:S01]  /*0790*/  STS [R20], R12 ;  /* 0x0000000c14007388 */ /* 0x004fe20000000800 */
[----:B------:R-:W-:Y:S06]  /*07a0*/  BAR.SYNC.DEFER_BLOCKING 0x0 ;  /* 0x0000000000007b1d */ /* 0x000fec0000010000 */
[----:B------:R-:W-:Y:S04]  /*07b0*/  LDS R22, [R5] ;  /* 0x0000000005167984 */ /* 0x000fe80000000800 */
[----:B------:R-:W0:Y:S04]  /*07c0*/  LDS.128 R8, [R16] ;  /* 0x0000000010087984 */ /* 0x000e280000000c00 */
[----:B------:R-:W1:Y:S04]  /*07d0*/  LDS R24, [R5+0x80] ;  /* 0x0000800005187984 */ /* 0x000e680000000800 */
[----:B------:R-:W-:Y:S01]  /*07e0*/  LDS R12, [R5+0x200] ;  /* 0x00020000050c7984 */ /* 0x000fe20000000800 */
[----:B0-----:R-:W-:-:S03]  /*07f0*/  FFMA R8, R8, R22, R19 ;  /* 0x0000001608087223 */ /* 0x001fc60000000013 */
[----:B------:R-:W0:Y:S04]  /*0800*/  LDS R22, [R5+0x100] ;  /* 0x0001000005167984 */ /* 0x000e280000000800 */
[----:B------:R-:W2:Y:S01]  /*0810*/  LDS R19, [R5+0x180] ;  /* 0x0001800005137984 */ /* 0x000ea20000000800 */
[----:B-1----:R-:W-:-:S04]  /*0820*/  FFMA R9, R24, R9, R8 ;  /* 0x0000000918097223 */ /* 0x002fc80000000008 */
[----:B0-----:R-:W-:Y:S02]  /*0830*/  FFMA R10, R22, R10, R9 ;  /* 0x0000000a160a7223 */ /* 0x001fe40000000009 */
[----:B------:R-:W-:Y:S02]  /*0840*/  LDS R22, [R5+0x280] ;  /* 0x0002800005167984 */ /* 0x000fe40000000800 */
        /* <DEDUP_REMOVED lines=438> */
[----:B------:R-:W-:Y:S01]  /*23b0*/  LDS R8, [R5+0xf80] ;  /* 0x000f800005087984 */ /* 0x000fe20000000800 */
[----:B------:R-:W-:Y:S06]  /*23c0*/  BAR.SYNC.DEFER_BLOCKING 0x0 ;  /* 0x0000000000007b1d */ /* 0x000fec0000010000 */
[----:B------:R-:W2:Y:S01]  /*23d0*/  LDG.E R24, desc[UR6][R14.64+0x380] ;  /* 0x000380060e187981 */ /* 0x000ea2000c1e1900 */
[----:B0-----:R-:W-:-:S03]  /*23e0*/  FFMA R9, R13, R9, R12 ;  /* 0x000000090d097223 */ /* 0x001fc6000000000c */
[----:B--2---:R-:W-:Y:S01]  /*23f0*/  STS [R20], R24 ;  /* 0x0000001814007388 */ /* 0x004fe20000000800 */
[----:B------:R-:W-:Y:S06]  /*2400*/  BAR.SYNC.DEFER_BLOCKING 0x0 ;  /* 0x0000000000007b1d */ /* 0x000fec0000010000 */
[----:B------:R-:W-:Y:S04]  /*2410*/  LDS R26, [R5] ;  /* 0x00000000051a7984 */ /* 0x000fe80000000800 */
[----:B------:R-:W0:Y:S04]  /*2420*/  LDS.128 R12, [R16] ;  /* 0x00000000100c7984 */ /* 0x000e280000000c00 */
[----:B------:R-:W-:Y:S04]  /*2430*/  LDS R20, [R5+0x200] ;  /* 0x0002000005147984 */ /* 0x000fe80000000800 */
[----:B------:R-:W-:Y:S01]  /*2440*/  LDS R24, [R5+0xe80] ;  /* 0x000e800005187984 */ /* 0x000fe20000000800 */
[----:B0-----:R-:W-:-:S03]  /*2450*/  FFMA R12, R12, R26, R29 ;  /* 0x0000001a0c0c7223 */ /* 0x001fc6000000001d */
[----:B------:R-:W0:Y:S02]  /*2460*/  LDS R29, [R5+0x80] ;  /* 0x00008000051d7984 */ /* 0x000e240000000800 */
[----:B0-----:R-:W-:Y:S02]  /*2470*/  FFMA R13, R29, R13, R12 ;  /* 0x0000000d1d0d7223 */ /* 0x001fe4000000000c */
[----:B------:R-:W0:Y:S04]  /*2480*/  LDS R12, [R5+0x100] ;  /* 0x00010000050c7984 */ /* 0x000e280000000800 */
[----:B------:R-:W1:Y:S01]  /*2490*/  LDS R29, [R5+0x180] ;  /* 0x00018000051d7984 */ /* 0x000e620000000800 */
[----:B0-----:R-:W-:-:S04]  /*24a0*/  FFMA R12, R12, R14, R13 ;  /* 0x0000000e0c0c7223 */ /* 0x001fc8000000000d */
[----:B-1----:R-:W-:Y:S02]  /*24b0*/  FFMA R29, R29, R15, R12 ;  /* 0x0000000f1d1d7223 */ /* 0x002fe4000000000c */
[----:B------:R-:W0:Y:S02]  /*24c0*/  LDS.128 R12, [R16+0x10] ;  /* 0x00001000100c7984 */ /* 0x000e240000000c00 */
[----:B0-----:R-:W-:Y:S02]  /*24d0*/  FFMA R12, R12, R20, R29 ;  /* 0x000000140c0c7223 */ /* 0x001fe4000000001d */
[----:B------:R-:W0:Y:S04]  /*24e0*/  LDS R29, [R5+0x280] ;  /* 0x00028000051d7984 */ /* 0x000e280000000800 */
[----:B------:R-:W-:Y:S01]  /*24f0*/  LDS R20, [R5+0x400] ;  /* 0x0004000005147984 */ /* 0x000fe20000000800 */
[----:B0-----:R-:W-:-:S03]  /*2500*/  FFMA R13, R29, R13, R12 ;  /* 0x0000000d1d0d7223 */ /* 0x001fc6000000000c */
        /* <DEDUP_REMOVED lines=49> */
[----:B------:R-:W0:Y:S01]  /*2820*/  LDS.128 R12, [R16+0x70] ;  /* 0x00007000100c7984 */ /* 0x000e220000000c00 */
[----:B------:R-:W-:-:S04]  /*2830*/  IADD3 R7, PT, PT, R7, 0x1, RZ ;  /* 0x0000000107077810 */ /* 0x000fc80007ffe0ff */
[----:B------:R-:W-:Y:S01]  /*2840*/  ISETP.NE.AND P0, PT, R7, RZ, PT ;  /* 0x000000ff0700720c */ /* 0x000fe20003f05270 */
[----:B0-----:R-:W-:Y:S02]  /*2850*/  FFMA R12, R12, R20, R29 ;  /* 0x000000140c0c7223 */ /* 0x001fe4000000001d */
[----:B------:R-:W0:Y:S04]  /*2860*/  LDS R29, [R5+0xf00] ;  /* 0x000f0000051d7984 */ /* 0x000e280000000800 */
[----:B------:R-:W1:Y:S01]  /*2870*/  LDS R20, [R5+0xf80] ;  /* 0x000f800005147984 */ /* 0x000e620000000800 */
[----:B------:R-:W-:Y:S02]  /*2880*/  FFMA R24, R24, R13, R12 ;  /* 0x0000000d18187223 */ /* 0x000fe4000000000c */
[----:B------:R-:W2:Y:S01]  /*2890*/  LDC R12, c[0x0][0x388] ;  /* 0x0000e200ff0c7b82 */ /* 0x000ea20000000800 */
[----:B------:R-:W-:Y:S01]  /*28a0*/  FFMA R9, R22, R10, R9 ;  /* 0x0000000a16097223 */ /* 0x000fe20000000009 */
[----:B------:R-:W-:-:S03]  /*28b0*/  IADD3 R6, PT, PT, R6, 0x20, RZ ;  /* 0x0000002006067810 */ /* 0x000fc60007ffe0ff */
[----:B------:R-:W-:Y:S01]  /*28c0*/  FFMA R13, R8, R11, R9 ;  /* 0x0000000b080d7223 */ /* 0x000fe20000000009 */
[----:B--2---:R-:W-:Y:S01]  /*28d0*/  LEA R4, R12, R4, 0x5 ;  /* 0x000000040c047211 */ /* 0x004fe200078e28ff */
[----:B0-----:R-:W-:-:S04]  /*28e0*/  FFMA R29, R29, R14, R24 ;  /* 0x0000000e1d1d7223 */ /* 0x001fc80000000018 */
[----:B-1----:R-:W-:Y:S01]  /*28f0*/  FFMA R29, R20, R15, R29 ;  /* 0x0000000f141d7223 */ /* 0x002fe2000000001d */
[----:B------:R-:W-:Y:S06]  /*2900*/  BAR.SYNC.DEFER_BLOCKING 0x0 ;  /* 0x0000000000007b1d */ /* 0x000fec0000010000 */
[----:B------:R-:W-:Y:S05]  /*2910*/  @P0 BRA `(.L_x_4) ;  /* 0xffffffd800340947 */ /* 0x000fea000383ffff */
.L_x_3:
[----:B------:R-:W0:Y:S01]  /*2920*/  LDC.64 R4, c[0x0][0x3a8] ;  /* 0x0000ea00ff047b82 */ /* 0x000e220000000a00 */
[----:B---34-:R-:W-:-:S05]  /*2930*/  LEA R3, R2, R3, 0x8 ;  /* 0x0000000302037211 */ /* 0x018fca00078e40ff */
[----:B------:R-:W-:-:S04]  /*2940*/  IMAD R3, R18, R12, R3 ;  /* 0x0000000c12037224 */ /* 0x000fc800078e0203 */
[----:B0-----:R-:W-:-:S05]  /*2950*/  IMAD.WIDE R4, R3, 0x4, R4 ;  /* 0x0000000403047825 */ /* 0x001fca00078e0204 */
[----:B------:R-:W-:Y:S04]  /*2960*/  STG.E desc[UR6][R4.64], R17 ;  /* 0x0000001104007986 */ /* 0x000fe8000c101906 */
[----:B------:R-:W-:Y:S04]  /*2970*/  STG.E desc[UR6][R4.64+0x80], R19 ;  /* 0x0000801304007986 */ /* 0x000fe8000c101906 */
[----:B------:R-:W-:Y:S04]  /*2980*/  STG.E desc[UR6][R4.64+0x100], R21 ;  /* 0x0001001504007986 */ /* 0x000fe8000c101906 */
[----:B------:R-:W-:Y:S04]  /*2990*/  STG.E desc[UR6][R4.64+0x180], R23 ;  /* 0x0001801704007986 */ /* 0x000fe8000c101906 */
[----:B------:R-:W-:Y:S04]  /*29a0*/  STG.E desc[UR6][R4.64+0x200], R25 ;  /* 0x0002001904007986 */ /* 0x000fe8000c101906 */
[----:B------:R-:W-:Y:S04]  /*29b0*/  STG.E desc[UR6][R4.64+0x280], R27 ;  /* 0x0002801b04007986 */ /* 0x000fe8000c101906 */
[----:B------:R-:W-:Y:S04]  /*29c0*/  STG.E desc[UR6][R4.64+0x300], R13 ;  /* 0x0003000d04007986 */ /* 0x000fe8000c101906 */
[----:B------:R-:W-:Y:S01]  /*29d0*/  STG.E desc[UR6][R4.64+0x380], R29 ;  /* 0x0003801d04007986 */ /* 0x000fe2000c101906 */
[----:B------:R-:W-:Y:S05]  /*29e0*/  EXIT ;  /* 0x000000000000794d */ /* 0x000fea0003800000 */
.L_x_5:
        /* <DEDUP_REMOVED lines=9> */
.L_x_18:


//--------------------- .text._Z24sgemm_tiled_coarsed_pmppILi32ELi4EEviiifPKfS1_fPf --------------------------
	.section	.text._Z24sgemm_tiled_coarsed_pmppILi32ELi4EEviiifPKfS1_fPf,"ax",@progbits
	.align	128
        .global         _Z24sgemm_tiled_coarsed_pmppILi32ELi4EEviiifPKfS1_fPf
        .type           _Z24sgemm_tiled_coarsed_pmppILi32ELi4EEviiifPKfS1_fPf,@function
        .size           _Z24sgemm_tiled_coarsed_pmppILi32ELi4EEviiifPKfS1_fPf,(.L_x_19 - _Z24sgemm_tiled_coarsed_pmppILi32ELi4EEviiifPKfS1_fPf)
        .other          _Z24sgemm_tiled_coarsed_pmppILi32ELi4EEviiifPKfS1_fPf,@"STO_CUDA_ENTRY STV_DEFAULT"
_Z24sgemm_tiled_coarsed_pmppILi32ELi4EEviiifPKfS1_fPf:
.text._Z24sgemm_tiled_coarsed_pmppILi32ELi4EEviiifPKfS1_fPf:
        /* <DEDUP_REMOVED lines=9> */
[----:B------:R-:W3:Y:S01]  /*0090*/  S2R R0, SR_CTAID.X ;  /* 0x0000000000007919 */ /* 0x000ee20000002500 */
[----:B------:R-:W4:Y:S01]  /*00a0*/  S2R R3, SR_TID.X ;  /* 0x0000000000037919 */ /* 0x000f220000002100 */
[----:B0-----:R-:W-:-:S04]  /*00b0*/  MOV R6, UR4 ;  /* 0x0000000400067c02 */ /* 0x001fc80008000f00 */
[----:B------:R-:W-:Y:S02]  /*00c0*/  ISETP.GE.AND P0, PT, R6, 0x20, PT ;  /* 0x000000200600780c */ /* 0x000fe40003f06270 */
[----:B-1----:R-:W-:-:S11]  /*00d0*/  LEA R24, R24, R22, 0x5 ;  /* 0x0000001618187211 */ /* 0x002fd600078e28ff */
[----:B--2---:R-:W-:Y:S05]  /*00e0*/  @!P0 BRA `(.L_x_6) ;  /* 0x00000014003c8947 */ /* 0x004fea0003800000 */
[----:B------:R-:W0:Y:S01]  /*00f0*/  S2UR UR6, SR_CgaCtaId ;  /* 0x00000000000679c3 */ /* 0x000e220000008800 */
[----:B------:R-:W-:Y:S01]  /*0100*/  UMOV UR4, 0x400 ;  /* 0x0000040000047882 */ /* 0x000fe20000000000 */
[----:B------:R-:W-:Y:S01]  /*0110*/  SHF.R.S32.HI R4, RZ, 0x1f, R6 ;  /* 0x0000001fff047819 */ /* 0x000fe20000011406 */
[----:B------:R-:W-:Y:S01]  /*0120*/  UIADD3 UR5, UPT, UPT, UR4, 0x1000, URZ ;  /* 0x0000100004057890 */ /* 0x000fe2000fffe0ff */
[-CC-:B----4-:R-:W-:Y:S01]  /*0130*/  IMAD R17, R22, R6.reuse, R3.reuse ;  /* 0x0000000616117224 */ /* 0x190fe200078e0203 */
[----:B------:R-:W-:Y:S01]  /*0140*/  MOV R21, RZ ;  /* 0x000000ff00157202 */ /* 0x000fe20000000f00 */
[-C--:B------:R-:W-:Y:S01]  /*0150*/  IMAD R18, R24, R6.reuse, R3 ;  /* 0x0000000618127224 */ /* 0x080fe200078e0203 */
[----:B------:R-:W-:Y:S01]  /*0160*/  LEA.HI R4, R4, R6, RZ, 0x5 ;  /* 0x0000000604047211 */ /* 0x000fe200078f28ff */
[----:B------:R-:W1:Y:S01]  /*0170*/  LDC R2, c[0x0][0x388] ;  /* 0x0000e200ff027b82 */ /* 0x000e620000000800 */
[----:B---3--:R-:W-:Y:S02]  /*0180*/  LEA R17, R0, R17, 0x7 ;  /* 0x0000001100117211 */ /* 0x008fe400078e38ff */
[----:B------:R-:W-:-:S04]  /*0190*/  SHF.R.S32.HI R4, RZ, 0x5, R4 ;  /* 0x00000005ff047819 */ /* 0x000fc80000011404 */
[----:B------:R-:W-:Y:S01]  /*01a0*/  IADD3 R19, PT, PT, -R4, RZ, RZ ;  /* 0x000000ff04137210 */ /* 0x000fe20007ffe1ff */
[----:B0-----:R-:W-:Y:S02]  /*01b0*/  ULEA UR5, UR6, UR5, 0x18 ;  /* 0x0000000506057291 */ /* 0x001fe4000f8ec0ff */
[----:B------:R-:W-:-:S04]  /*01c0*/  ULEA UR4, UR6, UR4, 0x18 ;  /* 0x0000000406047291 */ /* 0x000fc8000f8ec0ff */
[C---:B------:R-:W-:Y:S02]  /*01d0*/  LEA R20, R22.reuse, UR5, 0x7 ;  /* 0x0000000516147c11 */ /* 0x040fe4000f8e38ff */
[----:B------:R-:W-:Y:S02]  /*01e0*/  LEA R22, R22, UR4, 0x7 ;  /* 0x0000000416167c11 */ /* 0x000fe4000f8e38ff */
[----:B------:R-:W-:-:S07]  /*01f0*/  LEA R20, R3, R20, 0x2 ;  /* 0x0000001403147211 */ /* 0x000fce00078e10ff */
.L_x_7:
[----:B------:R-:W0:Y:S08]  /*0200*/  LDC.64 R4, c[0x0][0x390] ;  /* 0x0000e400ff047b82 */ /* 0x000e300000000a00 */
[----:B------:R-:W2:Y:S01]  /*0210*/  LDC.64 R26, c[0x0][0x398] ;  /* 0x0000e600ff1a7b82 */ /* 0x000ea20000000a00 */
[----:B0-----:R-:W-:-:S06]  /*0220*/  IMAD.WIDE R4, R18, 0x4, R4 ;  /* 0x0000000412047825 */ /* 0x001fcc00078e0204 */
[----:B------:R-:W3:Y:S01]  /*0230*/  LDG.E R4, desc[UR8][R4.64] ;  /* 0x0000000804047981 */ /* 0x000ee2000c1e1900 */
[----:B--2---:R-:W-:-:S05]  /*0240*/  IMAD.WIDE R26, R17, 0x4, R26 ;  /* 0x00000004111a7825 */ /* 0x004fca00078e021a */
[----:B------:R-:W2:Y:S01]  /*0250*/  LDG.E R29, desc[UR8][R26.64] ;  /* 0x000000081a1d7981 */ /* 0x000ea2000c1e1900 */
[C---:B------:R-:W-:Y:S02]  /*0260*/  LEA R7, R3.reuse, R22, 0x2 ;  /* 0x0000001603077211 */ /* 0x040fe400078e10ff */
[----:B------:R-:W-:-:S03]  /*0270*/  LEA R16, R3, UR5, 0x2 ;  /* 0x0000000503107c11 */ /* 0x000fc6000f8e10ff */
[----:B---3--:R-:W-:Y:S04]  /*0280*/  STS [R7], R4 ;  /* 0x0000000407007388 */ /* 0x008fe80000000800 */
[----:B--2---:R-:W-:Y:S01]  /*0290*/  STS [R20], R29 ;  /* 0x0000001d14007388 */ /* 0x004fe20000000800 */
[----:B------:R-:W-:Y:S06]  /*02a0*/  BAR.SYNC.DEFER_BLOCKING 0x0 ;  /* 0x0000000000007b1d */ /* 0x000fec0000010000 */
[----:B------:R-:W-:Y:S04]  /*02b0*/  LDS R6, [R16] ;  /* 0x0000000010067984 */ /* 0x000fe80000000800 */
[----:B------:R-:W0:Y:S04]  /*02c0*/  LDS.128 R8, [R22] ;  /* 0x0000000016087984 */ /* 0x000e280000000c00 */
[----:B------:R-:W2:Y:S04]  /*02d0*/  LDS R12, [R16+0x80] ;  /* 0x00008000100c7984 */ /* 0x000ea80000000800 */
[----:B------:R-:W3:Y:S01]  /*02e0*/  LDS R15, [R16+0x100] ;  /* 0x00010000100f7984 */ /* 0x000ee20000000800 */
[----:B0-----:R-:W-:-:S03]  /*02f0*/  FFMA R6, R8, R6, R23 ;  /* 0x0000000608067223 */ /* 0x001fc60000000017 */
[----:B------:R-:W0:Y:S01]  /*0300*/  LDS R8, [R16+0x180] ;  /* 0x0001800010087984 */ /* 0x000e220000000800 */
[----:B--2---:R-:W-:-:S03]  /*0310*/  FFMA R14, R12, R9, R6 ;  /* 0x000000090c0e7223 */ /* 0x004fc60000000006 */
[----:B------:R-:W-:Y:S04]  /*0320*/  LDS R23, [R16+0x200] ;  /* 0x0002000010177984 */ /* 0x000fe80000000800 */
[----:B------:R-:W2:Y:S04]  /*0330*/  LDS.128 R4, [R22+0x10] ;  /* 0x0000100016047984 */ /* 0x000ea80000000c00 */
[----:B------:R-:W4:Y:S01]  /*0340*/  LDS R12, [R16+0x280] ;  /* 0x00028000100c7984 */ /* 0x000f220000000800 */
[----:B---3--:R-:W-:-:S03]  /*0350*/  FFMA R9, R15, R10, R14 ;  /* 0x0000000a0f097223 */ /* 0x008fc6000000000e */
[----:B------:R-:W3:Y:S01]  /*0360*/  LDS R15, [R16+0x300] ;  /* 0x00030000100f7984 */ /* 0x000ee20000000800 */
[----:B0-----:R-:W-:-:S04]  /*0370*/  FFMA R9, R8, R11, R9 ;  /* 0x0000000b08097223 */ /* 0x001fc80000000009 */
[----:B--2---:R-:W-:Y:S02]  /*0380*/  FFMA R9, R4, R23, R9 ;  /* 0x0000001704097223 */ /* 0x004fe40000000009 */
[----:B------:R-:W0:Y:S02]  /*0390*/  LDS R4, [R16+0x380] ;  /* 0x0003800010047984 */ /* 0x000e240000000800 */
[----:B----4-:R-:W-:Y:S02]  /*03a0*/  FFMA R14, R12, R5, R9 ;  /* 0x000000050c0e7223 */ /* 0x010fe40000000009 */
        /* <DEDUP_REMOVED lines=37> */
[----:B------:R-:W2:Y:S01]  /*0600*/  LDS.128 R8, [R22+0x60] ;  /* 0x0000600016087984 */ /* 0x000ea20000000c00 */
[----:B---3--:R-:W-:-:S03]  /*0610*/  FFMA R15, R15, R6, R12 ;  /* 0x000000060f0f7223 */ /* 0x008fc6000000000c */
[----:B------:R-:W3:Y:S04]  /*0620*/  LDS R23, [R16+0xc80] ;  /* 0x000c800010177984 */ /* 0x000ee80000000800 */
[----:B------:R-:W4:Y:S04]  /*0630*/  LDS R12, [R16+0xd00] ;  /* 0x000d0000100c7984 */ /* 0x000f280000000800 */
[----:B------:R-:W5:Y:S01]  /*0640*/  LDS R6, [R16+0xd80] ;  /* 0x000d800010067984 */ /* 0x000f620000000800 */
[----:B0-----:R-:W-:-:S03]  /*0650*/  FFMA R7, R4, R7, R15 ;  /* 0x0000000704077223 */ /* 0x001fc6000000000f */
[----:B------:R-:W-:Y:S04]  /*0660*/  LDS R4, [R16+0xe80] ;  /* 0x000e800010047984 */ /* 0x000fe80000000800 */
[----:B------:R-:W-:Y:S01]  /*0670*/  LDS R15, [R16+0xf00] ;  /* 0x000f0000100f7984 */ /* 0x000fe20000000800 */
[----:B--2---:R-:W-:-:S03]  /*0680*/  FFMA R8, R8, R5, R7 ;  /* 0x0000000508087223 */ /* 0x004fc60000000007 */
[----:B------:R-:W-:Y:S01]  /*0690*/  LDS R7, [R16+0xe00] ;  /* 0x000e000010077984 */ /* 0x000fe20000000800 */
[----:B---3--:R-:W-:-:S04]  /*06a0*/  FFMA R9, R23, R9, R8 ;  /* 0x0000000917097223 */ /* 0x008fc80000000008 */
[----:B----4-:R-:W-:Y:S02]  /*06b0*/  FFMA R9, R12, R10, R9 ;  /* 0x0000000a0c097223 */ /* 0x010fe40000000009 */
[----:B------:R-:W-:Y:S02]  /*06c0*/  LDS R12, [R16+0xf80] ;  /* 0x000f8000100c7984 */ /* 0x000fe40000000800 */
[----:B-----5:R-:W-:Y:S02]  /*06d0*/  FFMA R5, R6, R11, R9 ;  /* 0x0000000b06057223 */ /* 0x020fe40000000009 */
[----:B------:R-:W0:Y:S01]  /*06e0*/  LDS.128 R8, [R22+0x70] ;  /* 0x0000700016087984 */ /* 0x000e220000000c00 */
        /* <DEDUP_REMOVED lines=8> */
[----:B------:R-:W2:Y:S04]  /*0770*/  LDS R9, [R16+0x80] ;  /* 0x0000800010097984 */ /* 0x000ea80000000800 */
[----:B------:R-:W-:Y:S01]  /*0780*/  LDS R23, [R16+0x280] ;  /* 0x0002800010177984 */ /* 0x000fe20000000800 */
[----:B0-----:R-:W-:-:S03]  /*0790*/  FFMA R4, R4, R14, R25 ;  /* 0x0000000e04047223 */ /* 0x001fc60000000019 */
[----:B------:R-:W0:Y:S04]  /*07a0*/  LDS R14, [R16+0x100] ;  /* 0x00010000100e7984 */ /* 0x000e280000000800 */
[----:B------:R-:W3:Y:S01]  /*07b0*/  LDS R25, [R16+0x180] ;  /* 0x0001800010197984 */ /* 0x000ee20000000800 */
[----:B--2---:R-:W-:-:S03]  /*07c0*/  FFMA R5, R9, R5, R4 ;  /* 0x0000000509057223 */ /* 0x004fc60000000004 */
[----:B------:R-:W-:Y:S01]  /*07d0*/  LDS R9, [R16+0x200] ;  /* 0x0002000010097984 */ /* 0x000fe20000000800 */
[----:B0-----:R-:W-:-:S03]  /*07e0*/  FFMA R6, R14, R6, R5 ;  /* 0x000000060e067223 */ /* 0x001fc60000000005 */
[----:B------:R-:W-:Y:S01]  /*07f0*/  LDS R14, [R16+0x300] ;  /* 0x00030000100e7984 */ /* 0x000fe20000000800 */
[----:B---3--:R-:W-:-:S03]  /*0800*/  FFMA R25, R25, R7, R6 ;  /* 0x0000000719197223 */ /* 0x008fc60000000006 */
[----:B------:R-:W0:Y:S02]  /*0810*/  LDS.128 R4, [R22+0x10] ;  /* 0x0000100016047984 */ /* 0x000e240000000c00 */
[----:B0-----:R-:W-:Y:S02]  /*0820*/  FFMA R4, R4, R9, R25 ;  /* 0x0000000904047223 */ /* 0x001fe40000000019 */
[----:B------:R-:W0:Y:S02]  /*0830*/  LDS R9, [R16+0x380] ;  /* 0x0003800010097984 */ /* 0x000e240000000800 */
[----:B------:R-:W-:Y:S02]  /*0840*/  FFMA R5, R23, R5, R4 ;  /* 0x0000000517057223 */ /* 0x000fe40000000004 */
[----:B------:R-:W-:Y:S02]  /*0850*/  LDS R23, [R16+0x480] ;  /* 0x0004800010177984 */ /* 0x000fe40000000800 */
[----:B------:R-:W-:-:S02]  /*0860*/  FFMA R6, R14, R6, R5 ;  /* 0x000000060e067223 */ /* 0x000fc40000000005 */
[----:B------:R-:W-:Y:S04]  /*0870*/  LDS R14, [R16+0x400] ;  /* 0x00040000100e7984 */ /* 0x000fe80000000800 */
[----:B------:R-:W-:Y:S01]  /*0880*/  LDS R25, [R16+0xd80] ;  /* 0x000d800010197984 */ /* 0x000fe20000000800 */
[----:B0-----:R-:W-:-:S03]  /*0890*/  FFMA R9, R9, R7, R6 ;  /* 0x0000000709097223 */ /* 0x001fc60000000006 */
[----:B------:R-:W0:Y:S02]  /*08a0*/  LDS.128 R4, [R22+0x20] ;  /* 0x0000200016047984 */ /* 0x000e240000000c00 */
[----:B0-----:R-:W-:Y:S02]  /*08b0*/  FFMA R4, R4, R14, R9 ;  /* 0x0000000e04047223 */ /* 0x001fe40000000009 */
[----:B------:R-:W0:Y:S04]  /*08c0*/  LDS R14, [R16+0x500] ;  /* 0x00050000100e7984 */ /* 0x000e280000000800 */
[----:B------:R-:W2:Y:S01]  /*08d0*/  LDS R9, [R16+0x580] ;  /* 0x0005800010097984 */ /* 0x000ea20000000800 */
[----:B------:R-:W-:-:S03]  /*08e0*/  FFMA R5, R23, R5, R4 ;  /* 0x0000000517057223 */ /* 0x000fc60000000004 */
[----:B------:R-:W-:Y:S01]  /*08f0*/  LDS R23, [R16+0x680] ;  /* 0x0006800010177984 */ /* 0x000fe20000000800 */
[----:B0-----:R-:W-:-:S03]  /*0900*/  FFMA R6, R14, R6, R5 ;  /* 0x000000060e067223 */ /* 0x001fc60000000005 */
[----:B------:R-:W-:Y:S01]  /*0910*/  LDS R14, [R16+0x600] ;  /* 0x00060000100e7984 */ /* 0x000fe20000000800 */
[----:B--2---:R-:W-:-:S03]  /*0920*/  FFMA R9, R9, R7, R6 ;  /* 0x0000000709097223 */ /* 0x004fc60000000006 */
        /* <DEDUP_REMOVED lines=29> */
[----:B------:R-:W0:Y:S02]  /*0b00*/  LDS R14, [R16+0xd00] ;  /* 0x000d0000100e7984 */ /* 0x000e240000000800 */
[----:B------:R-:W-:Y:S02]  /*0b10*/  FFMA R5, R23, R5, R4 ;  /* 0x0000000517057223 */ /* 0x000fe40000000004 */
[----:B------:R-:W-:Y:S02]  /*0b20*/  LDS R9, [R16+0xe00] ;  /* 0x000e000010097984 */ /* 0x000fe40000000800 */
[----:B0-----:R-:W-:-:S04]  /*0b30*/  FFMA R6, R14, R6, R5 ;  /* 0x000000060e067223 */ /* 0x001fc80000000005 */
[----:B------:R-:W-:Y:S02]  /*0b40*/  FFMA R25, R25, R7, R6 ;  /* 0x0000000719197223 */ /* 0x000fe40000000006 */
[----:B------:R-:W0:Y:S01]  /*0b50*/  LDS.128 R4, [R22+0x70] ;  /* 0x0000700016047984 */ /* 0x000e220000000c00 */
[----:B------:R-:W-:-:S03]  /*0b60*/  FFMA R23, R15, R10, R8 ;  /* 0x0000000a0f177223 */ /* 0x000fc60000000008 */
[----:B------:R-:W2:Y:S04]  /*0b70*/  LDS R8, [R16+0xe80] ;  /* 0x000e800010087984 */ /* 0x000ea80000000800 */
[----:B------:R-:W-:Y:S01]  /*0b80*/  LDS R15, [R16+0xf00] ;  /* 0x000f0000100f7984 */ /* 0x000fe20000000800 */
[----:B0-----:R-:W-:-:S03]  /*0b90*/  FFMA R9, R4, R9, R25 ;  /* 0x0000000904097223 */ /* 0x001fc60000000019 */
[----:B------:R-:W-:Y:S01]  /*0ba0*/  LDS R4, [R16+0xf80] ;  /* 0x000f800010047984 */ /* 0x000fe20000000800 */
[----:B------:R-:W-:Y:S06]  /*0bb0*/  BAR.SYNC.DEFER_BLOCKING 0x0 ;  /* 0x0000000000007b1d */ /* 0x000fec0000010000 */
[----:B------:R-:W3:Y:S01]  /*0bc0*/  LDG.E R25, desc[UR8][R26.64+0x100] ;  /* 0x000100081a197981 */ /* 0x000ee2000c1e1900 */
[----:B------:R-:W-:Y:S01]  /*0bd0*/  FFMA R23, R12, R11, R23 ;  /* 0x0000000b0c177223 */ /* 0x000fe20000000017 */
[----:B--2---:R-:W-:Y:S02]  /*0be0*/  FFMA R12, R8, R5, R9 ;  /* 0x00000005080c7223 */ /* 0x004fe40000000009 */
[----:B---3--:R-:W-:Y:S01]  /*0bf0*/  STS [R20], R25 ;  /* 0x0000001914007388 */ /* 0x008fe20000000800 */
        /* <DEDUP_REMOVED lines=8> */
[----:B--2---:R-:W-:-:S04]  /*0c80*/  FFMA R5, R5, R9, R8 ;  /* 0x0000000905057223 */ /* 0x004fc80000000008 */
[----:B0-----:R-:W-:Y:S02]  /*0c90*/  FFMA R10, R14, R10, R5 ;  /* 0x0000000a0e0a7223 */ /* 0x001fe40000000005 */
[----:B------:R-:W-:Y:S02]  /*0ca0*/  LDS R5, [R16+0x200] ;  /* 0x0002000010057984 */ /* 0x000fe40000000800 */
[----:B---3--:R-:W-:Y:S02]  /*0cb0*/  FFMA R13, R13, R11, R10 ;  /* 0x0000000b0d0d7223 */ /* 0x008fe4000000000a */
[----:B------:R-:W0:Y:S04]  /*0cc0*/  LDS.128 R8, [R22+0x10] ;  /* 0x0000100016087984 */ /* 0x000e280000000c00 */
[----:B------:R-:W2:Y:S01]  /*0cd0*/  LDS R14, [R16+0x300] ;  /* 0x00030000100e7984 */ /* 0x000ea20000000800 */
[----:B0-----:R-:W-:-:S03]  /*0ce0*/  FFMA R8, R8, R5, R13 ;  /* 0x0000000508087223 */ /* 0x001fc6000000000d */
[----:B------:R-:W0:Y:S01]  /*0cf0*/  LDS R5, [R16+0x380] ;  /* 0x0003800010057984 */ /* 0x000e220000000800 */
[----:B------:R-:W-:-:S03]  /*0d00*/  FFMA R9, R25, R9, R8 ;  /* 0x0000000919097223 */ /* 0x000fc60000000008 */
[----:B------:R-:W-:Y:S01]  /*0d10*/  LDS R13, [R16+0x400] ;  /* 0x00040000100d7984 */ /* 0x000fe20000000800 */
[----:B--2---:R-:W-:-:S03]  /*0d20*/  FFMA R10, R14, R10, R9 ;  /* 0x0000000a0e0a7223 */ /* 0x004fc60000000009 */
[----:B------:R-:W-:Y:S04]  /*0d30*/  LDS R25, [R16+0x480] ;  /* 0x0004800010197984 */ /* 0x000fe80000000800 */
[----:B------:R-:W-:Y:S01]  /*0d40*/  LDS R14, [R16+0x500] ;  /* 0x00050000100e7984 */ /* 0x000fe20000000800 */
[----:B0-----:R-:W-:-:S03]  /*0d50*/  FFMA R5, R5, R11, R10 ;  /* 0x0000000b05057223 */ /* 0x001fc6000000000a */
        /* <DEDUP_REMOVED lines=41> */
[----:B------:R-:W-:-:S04]  /*0ff0*/  FFMA R10, R14, R10, R9 ;  /* 0x0000000a0e0a7223 */ /* 0x000fc80000000009 */
[----:B0-----:R-:W-:Y:S02]  /*1000*/  FFMA R5, R5, R11, R10 ;  /* 0x0000000b05057223 */ /* 0x001fe4000000000a */
[----:B------:R-:W0:Y:S02]  /*1010*/  LDS.128 R8, [R22+0x70] ;  /* 0x0000700016087984 */ /* 0x000e240000000c00 */
[----:B0-----:R-:W-:Y:S02]  /*1020*/  FFMA R14, R8, R13, R5 ;  /* 0x0000000d080e7223 */ /* 0x001fe40000000005 */
[----:B------:R-:W0:Y:S04]  /*1030*/  LDS R13, [R16+0xe80] ;  /* 0x000e8000100d7984 */ /* 0x000e280000000800 */
[----:B------:R-:W-:Y:S04]  /*1040*/  LDS R5, [R16+0xf00] ;  /* 0x000f000010057984 */ /* 0x000fe80000000800 */
[----:B------:R-:W-:Y:S01]  /*1050*/  LDS R8, [R16+0xf80] ;  /* 0x000f800010087984 */ /* 0x000fe20000000800 */
[----:B------:R-:W-:Y:S06]  /*1060*/  BAR.SYNC.DEFER_BLOCKING 0x0 ;  /* 0x0000000000007b1d */ /* 0x000fec0000010000 */
[----:B------:R-:W2:Y:S01]  /*1070*/  LDG.E R27, desc[UR8][R26.64+0x180] ;  /* 0x000180081a1b7981 */ /* 0x000ea2000c1e1900 */
[----:B------:R-:W-:Y:S01]  /*1080*/  FFMA R25, R15, R6, R12 ;  /* 0x000000060f197223 */ /* 0x000fe2000000000c */
[----:B0-----:R-:W-:-:S02]  /*1090*/  FFMA R6, R13, R9, R14 ;  /* 0x000000090d067223 */ /* 0x001fc4000000000e */
[----:B--2---:R-:W-:Y:S01]  /*10a0*/  STS [R20], R27 ;  /* 0x0000001b14007388 */ /* 0x004fe20000000800 */
[----:B------:R-:W-:Y:S06]  /*10b0*/  BAR.SYNC.DEFER_BLOCKING 0x0 ;  /* 0x0000000000007b1d */ /* 0x000fec0000010000 */
[----:B------:R-:W-:Y:S04]  /*10c0*/  LDS R9, [R16] ;  /* 0x0000000010097984 */ /* 0x000fe80000000800 */
[----:B------:R-:W0:Y:S04]  /*10d0*/  LDS.128 R12, [R22] ;  /* 0x00000000160c7984 */ /* 0x000e280000000c00 */
[----:B------:R-:W2:Y:S04]  /*10e0*/  LDS R29, [R16+0x80] ;  /* 0x00008000101d7984 */ /* 0x000ea80000000800 */
[----:B------:R-:W3:Y:S04]  /*10f0*/  LDS R28, [R16+0x100] ;  /* 0x00010000101c7984 */ /* 0x000ee80000000800 */
[----:B------:R-:W-:Y:S04]  /*1100*/  LDS R27, [R16+0x280] ;  /* 0x00028000101b7984 */ /* 0x000fe80000000800 */
[----:B------:R-:W-:Y:S01]  /*1110*/  LDS R26, [R16+0x300] ;  /* 0x00030000101a7984 */ /* 0x000fe20000000800 */
[----:B0-----:R-:W-:-:S03]  /*1120*/  FFMA R12, R12, R9, R21 ;  /* 0x000000090c0c7223 */ /* 0x001fc60000000015 */
[----:B------:R-:W0:Y:S01]  /*1130*/  LDS R9, [R16+0x180] ;  /* 0x0001800010097984 */ /* 0x000e220000000800 */
[----:B--2---:R-:W-:-:S03]  /*1140*/  FFMA R13, R29, R13, R12 ;  /* 0x0000000d1d0d7223 */ /* 0x004fc6000000000c */
[----:B------:R-:W-:Y:S01]  /*1150*/  LDS R21, [R16+0x200] ;  /* 0x0002000010157984 */ /* 0x000fe20000000800 */
[----:B---3--:R-:W-:-:S03]  /*1160*/  FFMA R14, R28, R14, R13 ;  /* 0x0000000e1c0e7223 */ /* 0x008fc6000000000d */
        /* <DEDUP_REMOVED lines=53> */
[----:B------:R-:W-:Y:S02]  /*14c0*/  LDS R27, [R16+0xe80] ;  /* 0x000e8000101b7984 */ /* 0x000fe40000000800 */
[----:B0-----:R-:W-:Y:S02]  /*14d0*/  FFMA R9, R9, R15, R14 ;  /* 0x0000000f09097223 */ /* 0x001fe4000000000e */
[----:B------:R-:W0:Y:S01]  /*14e0*/  LDS.128 R12, [R22+0x70] ;  /* 0x00007000160c7984 */ /* 0x000e220000000c00 */
[----:B------:R-:W-:-:S04]  /*14f0*/  IADD3 R19, PT, PT, R19, 0x1, RZ ;  /* 0x0000000113137810 */ /* 0x000fc80007ffe0ff */
[----:B------:R-:W-:Y:S01]  /*1500*/  ISETP.NE.AND P0, PT, R19, RZ, PT ;  /* 0x000000ff1300720c */ /* 0x000fe20003f05270 */
[----:B0-----:R-:W-:Y:S02]  /*1510*/  FFMA R26, R12, R21, R9 ;  /* 0x000000150c1a7223 */ /* 0x001fe40000000009 */
[----:B------:R-:W0:Y:S02]  /*1520*/  LDS R12, [R16+0xf80] ;  /* 0x000f8000100c7984 */ /* 0x000e240000000800 */
[----:B------:R-:W-:Y:S01]  /*1530*/  FFMA R13, R27, R13, R26 ;  /* 0x0000000d1b0d7223 */ /* 0x000fe2000000001a */
[----:B------:R-:W-:Y:S01]  /*1540*/  FFMA R5, R5, R10, R6 ;  /* 0x0000000a05057223 */ /* 0x000fe20000000006 */
[----:B-1----:R-:W-:Y:S02]  /*1550*/  MOV R6, R2 ;  /* 0x0000000200067202 */ /* 0x002fe40000000f00 */
[----:B------:R-:W-:Y:S01]  /*1560*/  FFMA R21, R28, R14, R13 ;  /* 0x0000000e1c157223 */ /* 0x000fe2000000000d */
[----:B------:R-:W-:Y:S01]  /*1570*/  FFMA R25, R4, R7, R25 ;  /* 0x0000000704197223 */ /* 0x000fe20000000019 */
[----:B------:R-:W-:Y:S01]  /*1580*/  FFMA R13, R8, R11, R5 ;  /* 0x0000000b080d7223 */ /* 0x000fe20000000005 */
[----:B------:R-:W-:-:S02]  /*1590*/  IADD3 R18, PT, PT, R18, 0x20, RZ ;  /* 0x0000002012127810 */ /* 0x000fc40007ffe0ff */
[----:B------:R-:W-:Y:S01]  /*15a0*/  LEA R17, R6, R17, 0x5 ;  /* 0x0000001106117211 */ /* 0x000fe200078e28ff */
[----:B0-----:R-:W-:Y:S01]  /*15b0*/  FFMA R21, R12, R15, R21 ;  /* 0x0000000f0c157223 */ /* 0x001fe20000000015 */
[----:B------:R-:W-:Y:S06]  /*15c0*/  BAR.SYNC.DEFER_BLOCKING 0x0 ;  /* 0x0000000000007b1d */ /* 0x000fec0000010000 */
[----:B------:R-:W-:Y:S05]  /*15d0*/  @P0 BRA `(.L_x_7) ;  /* 0xffffffec00080947 */ /* 0x000fea000383ffff */
.L_x_6:
[----:B------:R-:W0:Y:S01]  /*15e0*/  LDC.64 R4, c[0x0][0x3a8] ;  /* 0x0000ea00ff047b82 */ /* 0x000e220000000a00 */
[----:B---34-:R-:W-:-:S05]  /*15f0*/  LEA R3, R0, R3, 0x7 ;  /* 0x0000000300037211 */ /* 0x018fca00078e38ff */
[----:B------:R-:W-:-:S04]  /*1600*/  IMAD R3, R24, R6, R3 ;  /* 0x0000000618037224 */ /* 0x000fc800078e0203 */
[----:B0-----:R-:W-:-:S05]  /*1610*/  IMAD.WIDE R2, R3, 0x4, R4 ;  /* 0x0000000403027825 */ /* 0x001fca00078e0204 */
[----:B------:R-:W-:Y:S04]  /*1620*/  STG.E desc[UR8][R2.64], R23 ;  /* 0x0000001702007986 */ /* 0x000fe8000c101908 */
[----:B------:R-:W-:Y:S04]  /*1630*/  STG.E desc[UR8][R2.64+0x80], R25 ;  /* 0x0000801902007986 */ /* 0x000fe8000c101908 */
[----:B------:R-:W-:Y:S04]  /*1640*/  STG.E desc[UR8][R2.64+0x100], R13 ;  /* 0x0001000d02007986 */ /* 0x000fe8000c101908 */
[----:B------:R-:W-:Y:S01]  /*1650*/  STG.E desc[UR8][R2.64+0x180], R21 ;  /* 0x0001801502007986 */ /* 0x000fe2000c101908 */
[----:B------:R-:W-:Y:S05]  /*1660*/  EXIT ;  /* 0x000000000000794d */ /* 0x000fea0003800000 */
.L_x_8:
        /* <DEDUP_REMOVED lines=9> */
.L_x_19:


//--------------------- .text._Z11sgemm_tiledILi32EEviiifPKfS1_fPf --------------------------
	.section	.text._Z11sgemm_tiledILi32EEviiifPKfS1_fPf,"ax",@progbits
	.align	128
        .global         _Z11sgemm_tiledILi32EEviiifPKfS1_fPf
        .type           _Z11sgemm_tiledILi32EEviiifPKfS1_fPf,@function
        .size           _Z11sgemm_tiledILi32EEviiifPKfS1_fPf,(.L_x_20 - _Z11sgemm_tiledILi32EEviiifPKfS1_fPf)
        .other          _Z11sgemm_tiledILi32EEviiifPKfS1_fPf,@"STO_CUDA_ENTRY STV_DEFAULT"
_Z11sgemm_tiledILi32EEviiifPKfS1_fPf:
.text._Z11sgemm_tiledILi32EEviiifPKfS1_fPf:
[----:B------:R-:W-:Y:S01]  /*0000*/  LDC R1, c[0x0][0x37c] ;  /* 0x0000df00ff017b82 */ /* 0x000fe20000000800 */
[----:B------:R-:W0:Y:S01]  /*0010*/  S2R R6, SR_TID.Y ;  /* 0x0000000000067919 */ /* 0x000e220000002200 */
[----:B------:R-:W1:Y:S01]  /*0020*/  LDCU UR10, c[0x0][0x388] ;  /* 0x00007100ff0a77ac */ /* 0x000e620008000800 */
[----:B------:R-:W-:Y:S01]  /*0030*/  HFMA2 R25, -RZ, RZ, 0, 0 ;  /* 0x00000000ff197431 */ /* 0x000fe200000001ff */
[----:B------:R-:W0:Y:S01]  /*0040*/  S2R R19, SR_CTAID.Y ;  /* 0x0000000000137919 */ /* 0x000e220000002600 */
[----:B------:R-:W2:Y:S01]  /*0050*/  LDCU.64 UR8, c[0x0][0x358] ;  /* 0x00006b00ff0877ac */ /* 0x000ea20008000a00 */
[----:B------:R-:W3:Y:S01]  /*0060*/  S2R R0, SR_TID.X ;  /* 0x0000000000007919 */ /* 0x000ee20000002100 */
[----:B------:R-:W4:Y:S01]  /*0070*/  S2R R3, SR_CTAID.X ;  /* 0x0000000000037919 */ /* 0x000f220000002500 */
[----:B-1----:R-:W-:Y:S01]  /*0080*/  UISETP.GE.AND UP0, UPT, UR10, 0x20, UPT ;  /* 0x000000200a00788c */ /* 0x002fe2000bf06270 */
[----:B0-----:R-:W-:-:S08]  /*0090*/  LEA R19, R19, R6, 0x5 ;  /* 0x0000000613137211 */ /* 0x001fd000078e28ff */
[----:B--2---:R-:W-:Y:S05]  /*00a0*/  BRA.U !UP0, `(.L_x_9) ;  /* 0x0000000508a47547 */ /* 0x004fea000b800000 */
[----:B------:R-:W0:Y:S01]  /*00b0*/  S2UR UR7, SR_CgaCtaId ;  /* 0x00000000000779c3 */ /* 0x000e220000008800 */
[----:B------:R-:W-:Y:S01]  /*00c0*/  UMOV UR4, 0x400 ;  /* 0x0000040000047882 */ /* 0x000fe20000000000 */
[----:B------:R-:W-:Y:S02]  /*00d0*/  USHF.R.S32.HI UR6, URZ, 0x1f, UR10 ;  /* 0x0000001fff067899 */ /* 0x000fe4000801140a */
[----:B---3--:R-:W-:Y:S01]  /*00e0*/  IMAD R4, R19, UR10, R0 ;  /* 0x0000000a13047c24 */ /* 0x008fe2000f8e0200 */
[----:B------:R-:W-:Y:S01]  /*00f0*/  UIADD3 UR5, UPT, UPT, UR4, 0x1000, URZ ;  /* 0x0000100004057890 */ /* 0x000fe2000fffe0ff */
[----:B------:R-:W-:Y:S01]  /*0100*/  MOV R25, RZ ;  /* 0x000000ff00197202 */ /* 0x000fe20000000f00 */
[----:B------:R-:W-:Y:S01]  /*0110*/  ULEA.HI UR6, UR6, UR10, URZ, 0x5 ;  /* 0x0000000a06067291 */ /* 0x000fe2000f8f28ff */
[----:B------:R-:W1:Y:S03]  /*0120*/  LDC R5, c[0x0][0x384] ;  /* 0x0000e100ff057b82 */ /* 0x000e660000000800 */
[----:B------:R-:W-:-:S04]  /*0130*/  USHF.R.S32.HI UR6, URZ, 0x5, UR6 ;  /* 0x00000005ff067899 */ /* 0x000fc80008011406 */
[----:B------:R-:W-:Y:S01]  /*0140*/  UIADD3 UR6, UPT, UPT, -UR6, URZ, URZ ;  /* 0x000000ff06067290 */ /* 0x000fe2000fffe1ff */
[----:B------:R-:W2:Y:S08]  /*0150*/  LDC.64 R22, c[0x0][0x390] ;  /* 0x0000e400ff167b82 */ /* 0x000eb00000000a00 */
[----:B------:R-:W3:Y:S01]  /*0160*/  LDC.64 R20, c[0x0][0x398] ;  /* 0x0000e600ff147b82 */ /* 0x000ee20000000a00 */
[----:B0-----:R-:W-:-:S02]  /*0170*/  ULEA UR4, UR7, UR4, 0x18 ;  /* 0x0000000407047291 */ /* 0x001fc4000f8ec0ff */
[----:B------:R-:W-:-:S04]  /*0180*/  ULEA UR5, UR7, UR5, 0x18 ;  /* 0x0000000507057291 */ /* 0x000fc8000f8ec0ff */
[C---:B------:R-:W-:Y:S01]  /*0190*/  LEA R17, R6.reuse, UR4, 0x7 ;  /* 0x0000000406117c11 */ /* 0x040fe2000f8e38ff */
[----:B-1----:R-:W-:Y:S01]  /*01a0*/  IMAD R2, R6, R5, R0 ;  /* 0x0000000506027224 */ /* 0x002fe200078e0200 */
[C---:B------:R-:W-:Y:S02]  /*01b0*/  LEA R7, R0.reuse, UR5, 0x2 ;  /* 0x0000000500077c11 */ /* 0x040fe4000f8e10ff */
[----:B------:R-:W-:Y:S02]  /*01c0*/  LEA R16, R0, R17, 0x2 ;  /* 0x0000001100107211 */ /* 0x000fe400078e10ff */
[----:B----4-:R-:W-:Y:S02]  /*01d0*/  LEA R2, R3, R2, 0x5 ;  /* 0x0000000203027211 */ /* 0x010fe400078e28ff */
[----:B------:R-:W-:-:S07]  /*01e0*/  LEA R6, R6, R7, 0x7 ;  /* 0x0000000706067211 */ /* 0x000fce00078e38ff */
.L_x_10:
[----:B--2---:R-:W-:-:S04]  /*01f0*/  IMAD.WIDE R8, R4, 0x4, R22 ;  /* 0x0000000404087825 */ /* 0x004fc800078e0216 */
[----:B---3--:R-:W-:Y:S02]  /*0200*/  IMAD.WIDE R10, R2, 0x4, R20 ;  /* 0x00000004020a7825 */ /* 0x008fe400078e0214 */
[----:B------:R-:W2:Y:S04]  /*0210*/  LDG.E R9, desc[UR8][R8.64] ;  /* 0x0000000808097981 */ /* 0x000ea8000c1e1900 */
[----:B------:R-:W3:Y:S01]  /*0220*/  LDG.E R29, desc[UR8][R10.64] ;  /* 0x000000080a1d7981 */ /* 0x000ee2000c1e1900 */
[----:B------:R-:W-:Y:S01]  /*0230*/  UIADD3 UR6, UPT, UPT, UR6, 0x1, URZ ;  /* 0x0000000106067890 */ /* 0x000fe2000fffe0ff */
[----:B------:R-:W-:Y:S02]  /*0240*/  IADD3 R4, PT, PT, R4, 0x20, RZ ;  /* 0x0000002004047810 */ /* 0x000fe40007ffe0ff */
[----:B------:R-:W-:Y:S01]  /*0250*/  LEA R2, R5, R2, 0x5 ;  /* 0x0000000205027211 */ /* 0x000fe200078e28ff */
[----:B------:R-:W-:Y:S01]  /*0260*/  UISETP.NE.AND UP0, UPT, UR6, URZ, UPT ;  /* 0x000000ff0600728c */ /* 0x000fe2000bf05270 */
[----:B--2---:R-:W-:Y:S04]  /*0270*/  STS [R16], R9 ;  /* 0x0000000910007388 */ /* 0x004fe80000000800 */
[----:B---3--:R-:W-:Y:S01]  /*0280*/  STS [R6], R29 ;  /* 0x0000001d06007388 */ /* 0x008fe20000000800 */
[----:B------:R-:W-:Y:S06]  /*0290*/  BAR.SYNC.DEFER_BLOCKING 0x0 ;  /* 0x0000000000007b1d */ /* 0x000fec0000010000 */
[----:B------:R-:W-:Y:S04]  /*02a0*/  LDS R18, [R7] ;  /* 0x0000000007127984 */ /* 0x000fe80000000800 */
[----:B------:R-:W0:Y:S04]  /*02b0*/  LDS.128 R12, [R17] ;  /* 0x00000000110c7984 */ /* 0x000e280000000c00 */
[----:B------:R-:W1:Y:S04]  /*02c0*/  LDS R24, [R7+0x80] ;  /* 0x0000800007187984 */ /* 0x000e680000000800 */
[----:B------:R-:W2:Y:S04]  /*02d0*/  LDS R27, [R7+0x100] ;  /* 0x00010000071b7984 */ /* 0x000ea80000000800 */
[----:B------:R-:W-:Y:S01]  /*02e0*/  LDS.128 R8, [R17+0x10] ;  /* 0x0000100011087984 */ /* 0x000fe20000000c00 */
[----:B0-----:R-:W-:-:S03]  /*02f0*/  FFMA R12, R12, R18, R25 ;  /* 0x000000120c0c7223 */ /* 0x001fc60000000019 */
[----:B------:R-:W0:Y:S01]  /*0300*/  LDS R25, [R7+0x180] ;  /* 0x0001800007197984 */ /* 0x000e220000000800 */
[----:B-1----:R-:W-:-:S03]  /*0310*/  FFMA R24, R24, R13, R12 ;  /* 0x0000000d18187223 */ /* 0x002fc6000000000c */
[----:B------:R-:W1:Y:S01]  /*0320*/  LDS R13, [R7+0x200] ;  /* 0x00020000070d7984 */ /* 0x000e620000000800 */
[----:B--2---:R-:W-:-:S03]  /*0330*/  FFMA R14, R27, R14, R24 ;  /* 0x0000000e1b0e7223 */ /* 0x004fc60000000018 */
[----:B------:R-:W2:Y:S04]  /*0340*/  LDS R12, [R7+0x280] ;  /* 0x00028000070c7984 */ /* 0x000ea80000000800 */
[----:B------:R-:W-:Y:S01]  /*0350*/  LDS R27, [R7+0x380] ;  /* 0x00038000071b7984 */ /* 0x000fe20000000800 */
[----:B0-----:R-:W-:-:S03]  /*0360*/  FFMA R15, R25, R15, R14 ;  /* 0x0000000f190f7223 */ /* 0x001fc6000000000e */
[----:B------:R-:W0:Y:S01]  /*0370*/  LDS R25, [R7+0x300] ;  /* 0x0003000007197984 */ /* 0x000e220000000800 */
[----:B-1----:R-:W-:-:S03]  /*0380*/  FFMA R13, R8, R13, R15 ;  /* 0x0000000d080d7223 */ /* 0x002fc6000000000f */
[----:B------:R-:W-:Y:S01]  /*0390*/  LDS R8, [R7+0x480] ;  /* 0x0004800007087984 */ /* 0x000fe20000000800 */
[----:B--2---:R-:W-:-:S03]  /*03a0*/  FFMA R18, R12, R9, R13 ;  /* 0x000000090c127223 */ /* 0x004fc6000000000d */
[----:B------:R-:W-:Y:S04]  /*03b0*/  LDS R9, [R7+0x400] ;  /* 0x0004000007097984 */ /* 0x000fe80000000800 */
[----:B------:R-:W1:Y:S01]  /*03c0*/  LDS.128 R12, [R17+0x20] ;  /* 0x00002000110c7984 */ /* 0x000e620000000c00 */
[----:B0-----:R-:W-:-:S03]  /*03d0*/  FFMA R10, R25, R10, R18 ;  /* 0x0000000a190a7223 */ /* 0x001fc60000000012 */
[----:B------:R-:W0:Y:S01]  /*03e0*/  LDS R25, [R7+0x500] ;  /* 0x0005000007197984 */ /* 0x000e220000000800 */
[----:B------:R-:W-:-:S03]  /*03f0*/  FFMA R11, R27, R11, R10 ;  /* 0x0000000b1b0b7223 */ /* 0x000fc6000000000a */
[----:B------:R-:W2:Y:S01]  /*0400*/  LDS R27, [R7+0x580] ;  /* 0x00058000071b7984 */ /* 0x000ea20000000800 */
[----:B-1----:R-:W-:-:S03]  /*0410*/  FFMA R9, R12, R9, R11 ;  /* 0x000000090c097223 */ /* 0x002fc6000000000b */
[----:B------:R-:W-:Y:S01]  /*0420*/  LDS R12, [R7+0x680] ;  /* 0x00068000070c7984 */ /* 0x000fe20000000800 */
[----:B------:R-:W-:-:S03]  /*0430*/  FFMA R18, R8, R13, R9 ;  /* 0x0000000d08127223 */ /* 0x000fc60000000009 */
[----:B------:R-:W-:Y:S04]  /*0440*/  LDS R13, [R7+0x600] ;  /* 0x00060000070d7984 */ /* 0x000fe80000000800 */
[----:B------:R-:W1:Y:S01]  /*0450*/  LDS.128 R8, [R17+0x30] ;  /* 0x0000300011087984 */ /* 0x000e620000000c00 */
[----:B0-----:R-:W-:-:S03]  /*0460*/  FFMA R14, R25, R14, R18 ;  /* 0x0000000e190e7223 */ /* 0x001fc60000000012 */
[----:B------:R-:W0:Y:S01]  /*0470*/  LDS R25, [R7+0x700] ;  /* 0x0007000007197984 */ /* 0x000e220000000800 */
[----:B--2---:R-:W-:-:S03]  /*0480*/  FFMA R15, R27, R15, R14 ;  /* 0x0000000f1b0f7223 */ /* 0x004fc6000000000e */
        /* <DEDUP_REMOVED lines=16> */
[----:B------:R-:W-:Y:S01]  /*0590*/  LDS R18, [R7+0xc80] ;  /* 0x000c800007127984 */ /* 0x000fe20000000800 */
[----:B--2---:R-:W-:-:S03]  /*05a0*/  FFMA R15, R27, R15, R14 ;  /* 0x0000000f1b0f7223 */ /* 0x004fc6000000000e */
[----:B------:R-:W0:Y:S04]  /*05b0*/  LDS R27, [R7+0xb00] ;  /* 0x000b0000071b7984 */ /* 0x000e280000000800 */
[----:B------:R-:W-:Y:S01]  /*05c0*/  LDS R25, [R7+0xd00] ;  /* 0x000d000007197984 */ /* 0x000fe20000000800 */
[----:B-1----:R-:W-:-:S03]  /*05d0*/  FFMA R13, R8, R13, R15 ;  /* 0x0000000d080d7223 */ /* 0x002fc6000000000f */
[----:B------:R-:W1:Y:S01]  /*05e0*/  LDS R8, [R7+0xb80] ;  /* 0x000b800007087984 */ /* 0x000e620000000800 */
[----:B------:R-:W-:-:S03]  /*05f0*/  FFMA R24, R12, R9, R13 ;  /* 0x000000090c187223 */ /* 0x000fc6000000000d */
[----:B------:R-:W-:Y:S04]  /*0600*/  LDS R9, [R7+0xc00] ;  /* 0x000c000007097984 */ /* 0x000fe80000000800 */
[----:B------:R-:W2:Y:S01]  /*0610*/  LDS.128 R12, [R17+0x60] ;  /* 0x00006000110c7984 */ /* 0x000ea20000000c00 */
[----:B0-----:R-:W-:-:S04]  /*0620*/  FFMA R27, R27, R10, R24 ;  /* 0x0000000a1b1b7223 */ /* 0x001fc80000000018 */
[----:B-1----:R-:W-:Y:S02]  /*0630*/  FFMA R11, R8, R11, R27 ;  /* 0x0000000b080b7223 */ /* 0x002fe4000000001b */
[----:B------:R-:W-:Y:S02]  /*0640*/  LDS R27, [R7+0xf80] ;  /* 0x000f8000071b7984 */ /* 0x000fe40000000800 */
[----:B--2---:R-:W-:Y:S02]  /*0650*/  FFMA R9, R12, R9, R11 ;  /* 0x000000090c097223 */ /* 0x004fe4000000000b */
[----:B------:R-:W0:Y:S02]  /*0660*/  LDS R12, [R7+0xd80] ;  /* 0x000d8000070c7984 */ /* 0x000e240000000800 */
[----:B------:R-:W-:Y:S02]  /*0670*/  FFMA R24, R18, R13, R9 ;  /* 0x0000000d12187223 */ /* 0x000fe40000000009 */
[----:B------:R-:W-:Y:S02]  /*0680*/  LDS R13, [R7+0xe00] ;  /* 0x000e0000070d7984 */ /* 0x000fe40000000800 */
[----:B------:R-:W-:-:S02]  /*0690*/  FFMA R25, R25, R14, R24 ;  /* 0x0000000e19197223 */ /* 0x000fc40000000018 */
[----:B------:R-:W1:Y:S04]  /*06a0*/  LDS.128 R8, [R17+0x70] ;  /* 0x0000700011087984 */ /* 0x000e680000000c00 */
[----:B------:R-:W2:Y:S04]  /*06b0*/  LDS R18, [R7+0xe80] ;  /* 0x000e800007127984 */ /* 0x000ea80000000800 */
[----:B------:R-:W3:Y:S01]  /*06c0*/  LDS R14, [R7+0xf00] ;  /* 0x000f0000070e7984 */ /* 0x000ee20000000800 */
[----:B0-----:R-:W-:-:S04]  /*06d0*/  FFMA R15, R12, R15, R25 ;  /* 0x0000000f0c0f7223 */ /* 0x001fc80000000019 */
[----:B-1----:R-:W-:-:S04]  /*06e0*/  FFMA R13, R8, R13, R15 ;  /* 0x0000000d080d7223 */ /* 0x002fc8000000000f */
[----:B--2---:R-:W-:-:S04]  /*06f0*/  FFMA R9, R18, R9, R13 ;  /* 0x0000000912097223 */ /* 0x004fc8000000000d */
[----:B---3--:R-:W-:-:S04]  /*0700*/  FFMA R10, R14, R10, R9 ;  /* 0x0000000a0e0a7223 */ /* 0x008fc80000000009 */
[----:B------:R-:W-:Y:S01]  /*0710*/  FFMA R25, R27, R11, R10 ;  /* 0x0000000b1b197223 */ /* 0x000fe2000000000a */
[----:B------:R-:W-:Y:S06]  /*0720*/  BAR.SYNC.DEFER_BLOCKING 0x0 ;  /* 0x0000000000007b1d */ /* 0x000fec0000010000 */
[----:B------:R-:W-:Y:S05]  /*0730*/  BRA.U UP0, `(.L_x_10) ;  /* 0xfffffff900ac7547 */ /* 0x000fea000b83ffff */
.L_x_9:
[----:B------:R-:W0:Y:S01]  /*0740*/  LDC.64 R4, c[0x0][0x3a8] ;  /* 0x0000ea00ff047b82 */ /* 0x000e220000000a00 */
[----:B------:R-:W1:Y:S01]  /*0750*/  LDCU UR4, c[0x0][0x380] ;  /* 0x00007000ff0477ac */ /* 0x000e620008000800 */
[----:B---34-:R-:W-:-:S05]  /*0760*/  LEA R0, R3, R0, 0x5 ;  /* 0x0000000003007211 */ /* 0x018fca00078e28ff */
[----:B-1----:R-:W-:-:S04]  /*0770*/  IMAD R3, R19, UR4, R0 ;  /* 0x0000000413037c24 */ /* 0x002fc8000f8e0200 */
[----:B0-----:R-:W-:-:S05]  /*0780*/  IMAD.WIDE R2, R3, 0x4, R4 ;  /* 0x0000000403027825 */ /* 0x001fca00078e0204 */
[----:B------:R-:W-:Y:S01]  /*0790*/  STG.E desc[UR8][R2.64], R25 ;  /* 0x0000001902007986 */ /* 0x000fe2000c101908 */
[----:B------:R-:W-:Y:S05]  /*07a0*/  EXIT ;  /* 0x000000000000794d */ /* 0x000fea0003800000 */
.L_x_11:
        /* <DEDUP_REMOVED lines=13> */
.L_x_20:


//--------------------- .text._Z11sgemm_naiveiiifPKfS0_fPf --------------------------
	.section	.text._Z11sgemm_naiveiiifPKfS0_fPf,"ax",@progbits
	.align	128
        .global         _Z11sgemm_naiveiiifPKfS0_fPf
        .type           _Z11sgemm_naiveiiifPKfS0_fPf,@function
        .size           _Z11sgemm_naiveiiifPKfS0_fPf,(.L_x_21 - _Z11sgemm_naiveiiifPKfS0_fPf)
        .other          _Z11sgemm_naiveiiifPKfS0_fPf,@"STO_CUDA_ENTRY STV_DEFAULT"
_Z11sgemm_naiveiiifPKfS0_fPf:
.text._Z11sgemm_naiveiiifPKfS0_fPf:
[----:B------:R-:W-:Y:S01]  /*0000*/  LDC R1, c[0x0][0x37c] ;  /* 0x0000df00ff017b82 */ /* 0x000fe20000000800 */
[----:B------:R-:W0:Y:S07]  /*0010*/  S2R R0, SR_TID.Y ;  /* 0x0000000000007919 */ /* 0x000e2e0000002200 */
[----:B------:R-:W0:Y:S01]  /*0020*/  S2UR UR4, SR_CTAID.Y ;  /* 0x00000000000479c3 */ /* 0x000e220000002600 */
[----:B------:R-:W1:Y:S01]  /*0030*/  LDCU UR20, c[0x0][0x388] ;  /* 0x00007100ff1477ac */ /* 0x000e620008000800 */
[----:B------:R-:W2:Y:S06]  /*0040*/  S2R R3, SR_TID.X ;  /* 0x0000000000037919 */ /* 0x000eac0000002100 */
[----:B------:R-:W0:Y:S08]  /*0050*/  LDC R13, c[0x0][0x364] ;  /* 0x0000d900ff0d7b82 */ /* 0x000e300000000800 */
[----:B------:R-:W2:Y:S08]  /*0060*/  S2UR UR5, SR_CTAID.X ;  /* 0x00000000000579c3 */ /* 0x000eb00000002500 */
[----:B------:R-:W2:Y:S01]  /*0070*/  LDC R2, c[0x0][0x360] ;  /* 0x0000d800ff027b82 */ /* 0x000ea20000000800 */
[----:B0-----:R-:W-:-:S02]  /*0080*/  IMAD R13, R13, UR4, R0 ;  /* 0x000000040d0d7c24 */ /* 0x001fc4000f8e0200 */
[----:B--2---:R-:W-:-:S05]  /*0090*/  IMAD R0, R2, UR5, R3 ;  /* 0x0000000502007c24 */ /* 0x004fca000f8e0203 */
[----:B------:R-:W-:-:S04]  /*00a0*/  VIMNMX R2, PT, PT, R13, R0, !PT ;  /* 0x000000000d027248 */ /* 0x000fc80007fe0100 */
[----:B-1----:R-:W-:-:S13]  /*00b0*/  ISETP.GE.AND P0, PT, R2, UR20, PT ;  /* 0x0000001402007c0c */ /* 0x002fda000bf06270 */
[----:B------:R-:W-:Y:S05]  /*00c0*/  @P0 EXIT ;  /* 0x000000000000094d */ /* 0x000fea0003800000 */
[----:B------:R-:W-:Y:S01]  /*00d0*/  UISETP.GE.U32.AND UP0, UPT, UR20, 0x8, UPT ;  /* 0x000000081400788c */ /* 0x000fe2000bf06070 */
[----:B------:R-:W-:Y:S02]  /*00e0*/  HFMA2 R12, -RZ, RZ, 0, 0 ;  /* 0x00000000ff0c7431 */ /* 0x000fe400000001ff */
[----:B------:R-:W-:Y:S01]  /*00f0*/  IMAD R13, R13, UR20, RZ ;  /* 0x000000140d0d7c24 */ /* 0x000fe2000f8e02ff */
[----:B------:R-:W-:Y:S01]  /*0100*/  UMOV UR4, URZ ;  /* 0x000000ff00047c82 */ /* 0x000fe20008000000 */
[----:B------:R-:W0:Y:S04]  /*0110*/  LDCU.64 UR18, c[0x0][0x358] ;  /* 0x00006b00ff1277ac */ /* 0x000e280008000a00 */
[----:B------:R-:W-:Y:S05]  /*0120*/  BRA.U !UP0, `(.L_x_12) ;  /* 0x0000000508047547 */ /* 0x000fea000b800000 */
[----:B------:R-:W1:Y:S01]  /*0130*/  LDCU.128 UR24, c[0x0][0x390] ;  /* 0x00007200ff1877ac */ /* 0x000e620008000c00 */
[----:B------:R-:W-:Y:S02]  /*0140*/  MOV R12, RZ ;  /* 0x000000ff000c7202 */ /* 0x000fe40000000f00 */
[----:B------:R-:W-:Y:S01]  /*0150*/  MOV R14, R0 ;  /* 0x00000000000e7202 */ /* 0x000fe20000000f00 */
[----:B------:R-:W-:-:S04]  /*0160*/  ULOP3.LUT UR4, UR20, 0x7ffffff8, URZ, 0xc0, !UPT ;  /* 0x7ffffff814047892 */ /* 0x000fc8000f8ec0ff */
[----:B------:R-:W-:Y:S01]  /*0170*/  UIADD3 UR5, UPT, UPT, -UR4, URZ, URZ ;  /* 0x000000ff04057290 */ /* 0x000fe2000fffe1ff */
[----:B-1----:R-:W-:Y:S01]  /*0180*/  MOV R2, UR24 ;  /* 0x0000001800027c02 */ /* 0x002fe20008000f00 */
[----:B------:R-:W-:Y:S01]  /*0190*/  UIMAD.WIDE UR6, UR20, 0x8, UR26 ;  /* 0x00000008140678a5 */ /* 0x000fe2000f8e021a */
[----:B------:R-:W-:Y:S01]  /*01a0*/  MOV R3, UR25 ;  /* 0x0000001900037c02 */ /* 0x000fe20008000f00 */
[----:B------:R-:W-:Y:S02]  /*01b0*/  UIMAD.WIDE UR8, UR20, 0xc, UR26 ;  /* 0x0000000c140878a5 */ /* 0x000fe4000f8e021a */
[----:B------:R-:W-:Y:S01]  /*01c0*/  UIMAD.WIDE UR10, UR20, 0x10, UR26 ;  /* 0x00000010140a78a5 */ /* 0x000fe2000f8e021a */
[----:B------:R-:W-:Y:S01]  /*01d0*/  IMAD.WIDE.U32 R2, R13, 0x4, R2 ;  /* 0x000000040d027825 */ /* 0x000fe200078e0002 */
[----:B------:R-:W-:Y:S02]  /*01e0*/  UIMAD.WIDE UR12, UR20, 0x14, UR26 ;  /* 0x00000014140c78a5 */ /* 0x000fe4000f8e021a */
[----:B------:R-:W-:Y:S01]  /*01f0*/  UIMAD.WIDE UR14, UR20, 0x18, UR26 ;  /* 0x00000018140e78a5 */ /* 0x000fe2000f8e021a */
[----:B------:R-:W-:Y:S01]  /*0200*/  IADD3 R2, P0, PT, R2, 0x10, RZ ;  /* 0x0000001002027810 */ /* 0x000fe20007f1e0ff */
[----:B------:R-:W-:-:S03]  /*0210*/  UIMAD.WIDE UR16, UR20, 0x1c, UR26 ;  /* 0x0000001c141078a5 */ /* 0x000fc6000f8e021a */
[----:B------:R-:W-:-:S09]  /*0220*/  IADD3.X R3, PT, PT, RZ, R3, RZ, P0, !PT ;  /* 0x00000003ff037210 */ /* 0x000fd200007fe4ff */
.L_x_13:
[----:B------:R-:W-:Y:S01]  /*0230*/  UIMAD.WIDE UR22, UR20, 0x4, UR26 ;  /* 0x00000004141678a5 */ /* 0x000fe2000f8e021a */
[----:B------:R-:W-:Y:S02]  /*0240*/  IMAD.MOV.U32 R23, RZ, RZ, 0x4 ;  /* 0x00000004ff177424 */ /* 0x000fe400078e00ff */
[----:B------:R-:W-:Y:S01]  /*0250*/  HFMA2 R11, -RZ, RZ, 0, 2.384185791015625e-07 ;  /* 0x00000004ff0b7431 */ /* 0x000fe200000001ff */
[----:B------:R-:W-:Y:S01]  /*0260*/  MOV R25, 0x4 ;  /* 0x0000000400197802 */ /* 0x000fe20000000f00 */
[----:B0-----:R-:W2:Y:S01]  /*0270*/  LDG.E R21, desc[UR18][R2.64+-0x10] ;  /* 0xfffff01202157981 */ /* 0x001ea2000c1e1900 */
[C---:B------:R-:W-:Y:S01]  /*0280*/  IMAD.WIDE R22, R14.reuse, R23, UR26 ;  /* 0x0000001a0e167e25 */ /* 0x040fe2000f8e0217 */
[----:B------:R-:W-:Y:S02]  /*0290*/  MOV R8, UR22 ;  /* 0x0000001600087c02 */ /* 0x000fe40008000f00 */
[----:B------:R-:W-:Y:S01]  /*02a0*/  MOV R9, UR23 ;  /* 0x0000001700097c02 */ /* 0x000fe20008000f00 */
[----:B------:R-:W3:Y:S02]  /*02b0*/  LDG.E R19, desc[UR18][R2.64+-0xc] ;  /* 0xfffff41202137981 */ /* 0x000ee4000c1e1900 */
[----:B------:R-:W-:-:S02]  /*02c0*/  IMAD.WIDE R8, R14, 0x4, R8 ;  /* 0x000000040e087825 */ /* 0x000fc400078e0208 */
[----:B------:R-:W2:Y:S01]  /*02d0*/  LDG.E R22, desc[UR18][R22.64] ;  /* 0x0000001216167981 */ /* 0x000ea2000c1e1900 */
[----:B------:R-:W-:Y:S01]  /*02e0*/  MOV R5, 0x4 ;  /* 0x0000000400057802 */ /* 0x000fe20000000f00 */
[C---:B------:R-:W-:Y:S02]  /*02f0*/  IMAD.WIDE R24, R14.reuse, R25, UR6 ;  /* 0x000000060e187e25 */ /* 0x040fe4000f8e0219 */
[----:B------:R0:W3:Y:S02]  /*0300*/  LDG.E R20, desc[UR18][R8.64] ;  /* 0x0000001208147981 */ /* 0x0000e4000c1e1900 */
[----:B------:R-:W-:Y:S02]  /*0310*/  IMAD.WIDE R10, R14, R11, UR8 ;  /* 0x000000080e0a7e25 */ /* 0x000fe4000f8e020b */
[----:B------:R-:W4:Y:S04]  /*0320*/  LDG.E R18, desc[UR18][R24.64] ;  /* 0x0000001218127981 */ /* 0x000f28000c1e1900 */
[----:B------:R-:W4:Y:S01]  /*0330*/  LDG.E R17, desc[UR18][R2.64+-0x8] ;  /* 0xfffff81202117981 */ /* 0x000f22000c1e1900 */
[----:B0-----:R-:W-:-:S02]  /*0340*/  HFMA2 R9, -RZ, RZ, 0, 2.384185791015625e-07 ;  /* 0x00000004ff097431 */ /* 0x001fc400000001ff */
[----:B------:R-:W-:Y:S01]  /*0350*/  IMAD.MOV.U32 R7, RZ, RZ, 0x4 ;  /* 0x00000004ff077424 */ /* 0x000fe200078e00ff */
[----:B------:R0:W5:Y:S01]  /*0360*/  LDG.E R16, desc[UR18][R10.64] ;  /* 0x000000120a107981 */ /* 0x000162000c1e1900 */
[----:B------:R-:W-:-:S03]  /*0370*/  IMAD.WIDE R4, R14, R5, UR10 ;  /* 0x0000000a0e047e25 */ /* 0x000fc6000f8e0205 */
[----:B------:R-:W5:Y:S01]  /*0380*/  LDG.E R15, desc[UR18][R2.64+-0x4] ;  /* 0xfffffc12020f7981 */ /* 0x000f62000c1e1900 */
[C---:B------:R-:W-:Y:S01]  /*0390*/  IMAD.WIDE R6, R14.reuse, R7, UR12 ;  /* 0x0000000c0e067e25 */ /* 0x040fe2000f8e0207 */
[----:B------:R-:W-:Y:S02]  /*03a0*/  MOV R27, 0x4 ;  /* 0x00000004001b7802 */ /* 0x000fe40000000f00 */
[----:B------:R1:W5:Y:S01]  /*03b0*/  LDG.E R4, desc[UR18][R4.64] ;  /* 0x0000001204047981 */ /* 0x000362000c1e1900 */
[----:B------:R-:W-:-:S03]  /*03c0*/  IMAD.WIDE R8, R14, R9, UR14 ;  /* 0x0000000e0e087e25 */ /* 0x000fc6000f8e0209 */
[----:B------:R-:W5:Y:S01]  /*03d0*/  LDG.E R23, desc[UR18][R2.64] ;  /* 0x0000001202177981 */ /* 0x000f62000c1e1900 */
[----:B0-----:R-:W-:-:S03]  /*03e0*/  IMAD.WIDE R10, R14, R27, UR16 ;  /* 0x000000100e0a7e25 */ /* 0x001fc6000f8e021b */
[----:B------:R-:W5:Y:S04]  /*03f0*/  LDG.E R7, desc[UR18][R6.64] ;  /* 0x0000001206077981 */ /* 0x000f68000c1e1900 */
[----:B------:R-:W5:Y:S04]  /*0400*/  LDG.E R24, desc[UR18][R2.64+0x4] ;  /* 0x0000041202187981 */ /* 0x000f68000c1e1900 */
[----:B------:R-:W5:Y:S04]  /*0410*/  LDG.E R8, desc[UR18][R8.64] ;  /* 0x0000001208087981 */ /* 0x000f68000c1e1900 */
[----:B------:R-:W5:Y:S04]  /*0420*/  LDG.E R25, desc[UR18][R2.64+0x8] ;  /* 0x0000081202197981 */ /* 0x000f68000c1e1900 */
[----:B------:R-:W5:Y:S04]  /*0430*/  LDG.E R10, desc[UR18][R10.64] ;  /* 0x000000120a0a7981 */ /* 0x000f68000c1e1900 */
[----:B------:R0:W5:Y:S01]  /*0440*/  LDG.E R27, desc[UR18][R2.64+0xc] ;  /* 0x00000c12021b7981 */ /* 0x000162000c1e1900 */
[----:B------:R-:W-:-:S04]  /*0450*/  UIADD3 UR5, UPT, UPT, UR5, 0x8, URZ ;  /* 0x0000000805057890 */ /* 0x000fc8000fffe0ff */
[----:B------:R-:W-:Y:S01]  /*0460*/  UISETP.NE.AND UP0, UPT, UR5, URZ, UPT ;  /* 0x000000ff0500728c */ /* 0x000fe2000bf05270 */
[----:B-1----:R-:W-:Y:S02]  /*0470*/  MOV R5, UR20 ;  /* 0x0000001400057c02 */ /* 0x002fe40008000f00 */
[----:B0-----:R-:W-:Y:S02]  /*0480*/  IADD3 R2, P0, PT, R2, 0x20, RZ ;  /* 0x0000002002027810 */ /* 0x001fe40007f1e0ff */
[----:B------:R-:W-:Y:S02]  /*0490*/  LEA R14, R5, R14, 0x3 ;  /* 0x0000000e050e7211 */ /* 0x000fe400078e18ff */
[----:B------:R-:W-:Y:S01]  /*04a0*/  IADD3.X R3, PT, PT, RZ, R3, RZ, P0, !PT ;  /* 0x00000003ff037210 */ /* 0x000fe200007fe4ff */
[----:B--2---:R-:W-:-:S04]  /*04b0*/  FFMA R22, R21, R22, R12 ;  /* 0x0000001615167223 */ /* 0x004fc8000000000c */
[----:B---3--:R-:W-:-:S04]  /*04c0*/  FFMA R20, R19, R20, R22 ;  /* 0x0000001413147223 */ /* 0x008fc80000000016 */
[----:B----4-:R-:W-:-:S04]  /*04d0*/  FFMA R18, R17, R18, R20 ;  /* 0x0000001211127223 */ /* 0x010fc80000000014 */
[----:B-----5:R-:W-:-:S04]  /*04e0*/  FFMA R16, R15, R16, R18 ;  /* 0x000000100f107223 */ /* 0x020fc80000000012 */
[----:B------:R-:W-:-:S04]  /*04f0*/  FFMA R23, R23, R4, R16 ;  /* 0x0000000417177223 */ /* 0x000fc80000000010 */
[----:B------:R-:W-:-:S04]  /*0500*/  FFMA R24, R24, R7, R23 ;  /* 0x0000000718187223 */ /* 0x000fc80000000017 */
[----:B------:R-:W-:-:S04]  /*0510*/  FFMA R8, R25, R8, R24 ;  /* 0x0000000819087223 */ /* 0x000fc80000000018 */
[----:B------:R-:W-:Y:S01]  /*0520*/  FFMA R12, R27, R10, R8 ;  /* 0x0000000a1b0c7223 */ /* 0x000fe20000000008 */
[----:B------:R-:W-:Y:S06]  /*0530*/  BRA.U UP0, `(.L_x_13) ;  /* 0xfffffffd003c7547 */ /* 0x000fec000b83ffff */
.L_x_12:
[----:B------:R-:W-:-:S04]  /*0540*/  ULOP3.LUT UR6, UR20, 0x7, URZ, 0xc0, !UPT ;  /* 0x0000000714067892 */ /* 0x000fc8000f8ec0ff */
[----:B------:R-:W-:-:S09]  /*0550*/  UISETP.NE.AND UP0, UPT, UR6, URZ, UPT ;  /* 0x000000ff0600728c */ /* 0x000fd2000bf05270 */
[----:B------:R-:W-:Y:S05]  /*0560*/  BRA.U !UP0, `(.L_x_14) ;  /* 0x0000000508387547 */ /* 0x000fea000b800000 */
[----:B------:R-:W-:Y:S02]  /*0570*/  UISETP.GE.U32.AND UP0, UPT, UR6, 0x4, UPT ;  /* 0x000000040600788c */ /* 0x000fe4000bf06070 */
[----:B------:R-:W-:-:S04]  /*0580*/  ULOP3.LUT UR5, UR20, 0x3, URZ, 0xc0, !UPT ;  /* 0x0000000314057892 */ /* 0x000fc8000f8ec0ff */
[----:B------:R-:W-:-:S03]  /*0590*/  UISETP.NE.AND UP1, UPT, UR5, URZ, UPT ;  /* 0x000000ff0500728c */ /* 0x000fc6000bf25270 */
[----:B------:R-:W-:Y:S08]  /*05a0*/  BRA.U !UP0, `(.L_x_15) ;  /* 0x00000001087c7547 */ /* 0x000ff0000b800000 */
[----:B------:R-:W1:Y:S01]  /*05b0*/  LDC.64 R6, c[0x0][0x398] ;  /* 0x0000e600ff067b82 */ /* 0x000e620000000a00 */
[----:B------:R-:W2:Y:S01]  /*05c0*/  LDCU.64 UR6, c[0x0][0x390] ;  /* 0x00007200ff0677ac */ /* 0x000ea20008000a00 */
[----:B------:R-:W-:Y:S01]  /*05d0*/  IMAD.U32 R9, RZ, RZ, UR4 ;  /* 0x00000004ff097e24 */ /* 0x000fe2000f8e00ff */
[C---:B------:R-:W-:Y:S02]  /*05e0*/  IADD3 R3, PT, PT, R13.reuse, UR4, RZ ;  /* 0x000000040d037c10 */ /* 0x040fe4000fffe0ff */
[----:B------:R-:W-:Y:S01]  /*05f0*/  IADD3 R10, P0, PT, R13, UR4, RZ ;  /* 0x000000040d0a7c10 */ /* 0x000fe2000ff1e0ff */
[----:B------:R-:W-:Y:S01]  /*0600*/  IMAD R9, R9, UR20, R0 ;  /* 0x0000001409097c24 */ /* 0x000fe2000f8e0200 */
[----:B------:R-:W-:Y:S01]  /*0610*/  MOV R11, UR20 ;  /* 0x00000014000b7c02 */ /* 0x000fe20008000f00 */
[----:B------:R-:W3:Y:S01]  /*0620*/  LDC.64 R4, c[0x0][0x390] ;  /* 0x0000e400ff047b82 */ /* 0x000ee20000000a00 */
[----:B------:R-:W-:Y:S01]  /*0630*/  MOV R15, UR20 ;  /* 0x00000014000f7c02 */ /* 0x000fe20008000f00 */
[----:B-1----:R-:W-:Y:S01]  /*0640*/  IMAD.WIDE R6, R9, 0x4, R6 ;  /* 0x0000000409067825 */ /* 0x002fe200078e0206 */
[----:B------:R-:W-:-:S05]  /*0650*/  MOV R9, UR20 ;  /* 0x0000001400097c02 */ /* 0x000fca0008000f00 */
[----:B------:R-:W-:Y:S02]  /*0660*/  IMAD.WIDE R8, R9, 0x4, R6 ;  /* 0x0000000409087825 */ /* 0x000fe400078e0206 */
[----:B0-----:R-:W4:Y:S02]  /*0670*/  LDG.E R6, desc[UR18][R6.64] ;  /* 0x0000001206067981 */ /* 0x001f24000c1e1900 */
[----:B---3--:R-:W-:Y:S01]  /*0680*/  IMAD.WIDE.U32 R4, R3, 0x4, R4 ;  /* 0x0000000403047825 */ /* 0x008fe200078e0004 */
[----:B------:R-:W-:Y:S01]  /*0690*/  IADD3.X R3, PT, PT, RZ, RZ, RZ, P0, !PT ;  /* 0x000000ffff037210 */ /* 0x000fe200007fe4ff */
[----:B------:R-:W3:Y:S01]  /*06a0*/  LDG.E R17, desc[UR18][R8.64] ;  /* 0x0000001208117981 */ /* 0x000ee2000c1e1900 */
[----:B--2---:R-:W-:-:S03]  /*06b0*/  LEA R2, P0, R10, UR6, 0x2 ;  /* 0x000000060a027c11 */ /* 0x004fc6000f8010ff */
[----:B------:R-:W4:Y:S01]  /*06c0*/  LDG.E R5, desc[UR18][R4.64] ;  /* 0x0000001204057981 */ /* 0x000f22000c1e1900 */
[----:B------:R-:W-:Y:S01]  /*06d0*/  LEA.HI.X R3, R10, UR7, R3, 0x2, P0 ;  /* 0x000000070a037c11 */ /* 0x000fe200080f1403 */
[----:B------:R-:W-:-:S04]  /*06e0*/  IMAD.WIDE R10, R11, 0x4, R8 ;  /* 0x000000040b0a7825 */ /* 0x000fc800078e0208 */
[----:B------:R-:W3:Y:S01]  /*06f0*/  LDG.E R16, desc[UR18][R2.64+0x4] ;  /* 0x0000041202107981 */ /* 0x000ee2000c1e1900 */
[----:B------:R-:W-:-:S03]  /*0700*/  IMAD.WIDE R14, R15, 0x4, R10 ;  /* 0x000000040f0e7825 */ /* 0x000fc600078e020a */
[----:B------:R-:W2:Y:S04]  /*0710*/  LDG.E R19, desc[UR18][R10.64] ;  /* 0x000000120a137981 */ /* 0x000ea8000c1e1900 */
[----:B------:R-:W2:Y:S04]  /*0720*/  LDG.E R18, desc[UR18][R2.64+0x8] ;  /* 0x0000081202127981 */ /* 0x000ea8000c1e1900 */
[----:B------:R-:W5:Y:S04]  /*0730*/  LDG.E R20, desc[UR18][R2.64+0xc] ;  /* 0x00000c1202147981 */ /* 0x000f68000c1e1900 */
[----:B------:R-:W5:Y:S01]  /*0740*/  LDG.E R14, desc[UR18][R14.64] ;  /* 0x000000120e0e7981 */ /* 0x000f62000c1e1900 */
[----:B------:R-:W-:Y:S01]  /*0750*/  UIADD3 UR4, UPT, UPT, UR4, 0x4, URZ ;  /* 0x0000000404047890 */ /* 0x000fe2000fffe0ff */
[----:B----4-:R-:W-:-:S04]  /*0760*/  FFMA R5, R5, R6, R12 ;  /* 0x0000000605057223 */ /* 0x010fc8000000000c */
[----:B---3--:R-:W-:-:S04]  /*0770*/  FFMA R5, R16, R17, R5 ;  /* 0x0000001110057223 */ /* 0x008fc80000000005 */
[----:B--2---:R-:W-:-:S04]  /*0780*/  FFMA R5, R18, R19, R5 ;  /* 0x0000001312057223 */ /* 0x004fc80000000005 */
[----:B-----5:R-:W-:-:S07]  /*0790*/  FFMA R12, R20, R14, R5 ;  /* 0x0000000e140c7223 */ /* 0x020fce0000000005 */
.L_x_15:
[----:B------:R-:W-:Y:S05]  /*07a0*/  BRA.U !UP1, `(.L_x_14) ;  /* 0x0000000109a87547 */ /* 0x000fea000b800000 */
[----:B------:R-:W-:Y:S01]  /*07b0*/  UISETP.NE.AND UP0, UPT, UR5, 0x1, UPT ;  /* 0x000000010500788c */ /* 0x000fe2000bf05270 */
[----:B------:R-:W-:Y:S01]  /*07c0*/  MOV R7, UR4 ;  /* 0x0000000400077c02 */ /* 0x000fe20008000f00 */
[----:B------:R-:W-:Y:S02]  /*07d0*/  ULOP3.LUT UR5, UR20, 0x1, URZ, 0xc0, !UPT ;  /* 0x0000000114057892 */ /* 0x000fe4000f8ec0ff */
[----:B------:R-:W-:Y:S02]  /*07e0*/  MOV R15, UR20 ;  /* 0x00000014000f7c02 */ /* 0x000fe40008000f00 */
[----:B------:R-:W-:Y:S01]  /*07f0*/  UISETP.NE.U32.AND UP1, UPT, UR5, 0x1, UPT ;  /* 0x000000010500788c */ /* 0x000fe2000bf25070 */
[----:B------:R-:W-:-:S04]  /*0800*/  PLOP3.LUT P1, PT, PT, PT, UP0, 0x80, 0x8 ;  /* 0x000000000008781c */ /* 0x000fc80003f2f008 */
[----:B------:R-:W1:Y:S01]  /*0810*/  @UP0 LDCU.128 UR8, c[0x0][0x390] ;  /* 0x00007200ff0807ac */ /* 0x000e620008000c00 */
[----:B------:R-:W-:Y:S01]  /*0820*/  PLOP3.LUT P0, PT, PT, PT, UP1, 0x80, 0x8 ;  /* 0x000000000008781c */ /* 0x000fe20003f0f018 */
[----:B------:R-:W2:Y:S04]  /*0830*/  @UP0 LDCU.64 UR6, c[0x0][0x390] ;  /* 0x00007200ff0607ac */ /* 0x000ea80008000a00 */
[----:B------:R-:W3:Y:S03]  /*0840*/  @!UP1 LDCU.128 UR12, c[0x0][0x390] ;  /* 0x00007200ff0c97ac */ /* 0x000ee60008000c00 */
[C---:B------:R-:W-:Y:S02]  /*0850*/  @P1 IADD3 R3, PT, PT, R13.reuse, UR4, RZ ;  /* 0x000000040d031c10 */ /* 0x040fe4000fffe0ff */
[----:B------:R-:W-:Y:S01]  /*0860*/  @P1 IADD3 R6, P2, PT, R13, UR4, RZ ;  /* 0x000000040d061c10 */ /* 0x000fe2000ff5e0ff */
[----:B------:R-:W-:Y:S01]  /*0870*/  @UP0 UIADD3 UR4, UPT, UPT, UR4, 0x2, URZ ;  /* 0x0000000204040890 */ /* 0x000fe2000fffe0ff */
[----:B-1----:R-:W-:Y:S01]  /*0880*/  MOV R11, UR9 ;  /* 0x00000009000b7c02 */ /* 0x002fe20008000f00 */
[----:B------:R-:W-:Y:S01]  /*0890*/  IMAD.U32 R10, RZ, RZ, UR8 ;  /* 0x00000008ff0a7e24 */ /* 0x000fe2000f8e00ff */
[----:B------:R-:W-:-:S02]  /*08a0*/  MOV R4, UR10 ;  /* 0x0000000a00047c02 */ /* 0x000fc40008000f00 */
[----:B------:R-:W-:Y:S01]  /*08b0*/  MOV R5, UR11 ;  /* 0x0000000b00057c02 */ /* 0x000fe20008000f00 */
[----:B------:R-:W-:-:S04]  /*08c0*/  @P1 IMAD.WIDE.U32 R10, R3, 0x4, R10 ;  /* 0x00000004030a1825 */ /* 0x000fc800078e000a */
[----:B------:R-:W-:Y:S01]  /*08d0*/  @P1 IMAD R3, R7, UR20, R0 ;  /* 0x0000001407031c24 */ /* 0x000fe2000f8e0200 */
[----:B------:R-:W-:Y:S01]  /*08e0*/  @P1 IADD3.X R7, PT, PT, RZ, RZ, RZ, P2, !PT ;  /* 0x000000ffff071210 */ /* 0x000fe200017fe4ff */
[----:B------:R-:W-:Y:S01]  /*08f0*/  IMAD.U32 R19, RZ, RZ, UR4 ;  /* 0x00000004ff137e24 */ /* 0x000fe2000f8e00ff */
[C---:B--2---:R-:W-:Y:S01]  /*0900*/  @P1 LEA R2, P2, R6.reuse, UR6, 0x2 ;  /* 0x0000000606021c11 */ /* 0x044fe2000f8410ff */
[----:B------:R-:W-:Y:S01]  /*0910*/  @P1 IMAD.WIDE R4, R3, 0x4, R4 ;  /* 0x0000000403041825 */ /* 0x000fe200078e0204 */
[----:B------:R-:W-:Y:S01]  /*0920*/  @!P0 IADD3 R17, PT, PT, R13, UR4, RZ ;  /* 0x000000040d118c10 */ /* 0x000fe2000fffe0ff */
[----:B0-----:R-:W2:Y:S01]  /*0930*/  @P1 LDG.E R11, desc[UR18][R10.64] ;  /* 0x000000120a0b1981 */ /* 0x001ea2000c1e1900 */
[----:B------:R-:W-:Y:S01]  /*0940*/  @P1 LEA.HI.X R3, R6, UR7, R7, 0x2, P2 ;  /* 0x0000000706031c11 */ /* 0x000fe200090f1407 */
[----:B------:R-:W-:Y:S01]  /*0950*/  @!P0 IMAD R19, R19, UR20, R0 ;  /* 0x0000001413138c24 */ /* 0x000fe2000f8e0200 */
[----:B---3--:R-:W-:Y:S01]  /*0960*/  MOV R6, UR12 ;  /* 0x0000000c00067c02 */ /* 0x008fe20008000f00 */
[----:B------:R-:W-:Y:S01]  /*0970*/  @P1 IMAD.WIDE R14, R15, 0x4, R4 ;  /* 0x000000040f0e1825 */ /* 0x000fe200078e0204 */
[----:B------:R-:W-:Y:S01]  /*0980*/  MOV R7, UR13 ;  /* 0x0000000d00077c02 */ /* 0x000fe20008000f00 */
[----:B------:R-:W2:Y:S01]  /*0990*/  @P1 LDG.E R4, desc[UR18][R4.64] ;  /* 0x0000001204041981 */ /* 0x000ea2000c1e1900 */
[----:B------:R-:W-:-:S02]  /*09a0*/  MOV R8, UR14 ;  /* 0x0000000e00087c02 */ /* 0x000fc40008000f00 */
[----:B------:R-:W-:Y:S01]  /*09b0*/  MOV R9, UR15 ;  /* 0x0000000f00097c02 */ /* 0x000fe20008000f00 */
[----:B------:R-:W-:Y:S01]  /*09c0*/  @!P0 IMAD.WIDE.U32 R6, R17, 0x4, R6 ;  /* 0x0000000411068825 */ /* 0x000fe200078e0006 */
[----:B------:R-:W3:Y:S03]  /*09d0*/  @P1 LDG.E R14, desc[UR18][R14.64] ;  /* 0x000000120e0e1981 */ /* 0x000ee6000c1e1900 */
[----:B------:R-:W-:Y:S01]  /*09e0*/  @!P0 IMAD.WIDE R8, R19, 0x4, R8 ;  /* 0x0000000413088825 */ /* 0x000fe200078e0208 */
[----:B------:R-:W3:Y:S04]  /*09f0*/  @P1 LDG.E R2, desc[UR18][R2.64+0x4] ;  /* 0x0000041202021981 */ /* 0x000ee8000c1e1900 */
[----:B------:R-:W4:Y:S04]  /*0a00*/  @!P0 LDG.E R7, desc[UR18][R6.64] ;  /* 0x0000001206078981 */ /* 0x000f28000c1e1900 */
[----:B------:R-:W4:Y:S01]  /*0a10*/  @!P0 LDG.E R8, desc[UR18][R8.64] ;  /* 0x0000001208088981 */ /* 0x000f22000c1e1900 */
[----:B--2---:R-:W-:-:S04]  /*0a20*/  @P1 FFMA R11, R11, R4, R12 ;  /* 0x000000040b0b1223 */ /* 0x004fc8000000000c */
[----:B---3--:R-:W-:-:S04]  /*0a30*/  @P1 FFMA R12, R2, R14, R11 ;  /* 0x0000000e020c1223 */ /* 0x008fc8000000000b */
[----:B----4-:R-:W-:-:S07]  /*0a40*/  @!P0 FFMA R12, R7, R8, R12 ;  /* 0x00000008070c8223 */ /* 0x010fce000000000c */
.L_x_14:
[----:B------:R-:W1:Y:S01]  /*0a50*/  LDC.64 R2, c[0x0][0x3a8] ;  /* 0x0000ea00ff027b82 */ /* 0x000e620000000a00 */
[----:B------:R-:W-:-:S05]  /*0a60*/  IADD3 R13, PT, PT, R0, R13, RZ ;  /* 0x0000000d000d7210 */ /* 0x000fca0007ffe0ff */
[----:B-1----:R-:W-:-:S05]  /*0a70*/  IMAD.WIDE R2, R13, 0x4, R2 ;  /* 0x000000040d027825 */ /* 0x002fca00078e0202 */
[----:B0-----:R-:W-:Y:S01]  /*0a80*/  STG.E desc[UR18][R2.64], R12 ;  /* 0x0000000c02007986 */ /* 0x001fe2000c101912 */
[----:B------:R-:W-:Y:S05]  /*0a90*/  EXIT ;  /* 0x000000000000794d */ /* 0x000fea0003800000 */
.L_x_16:
        /* <DEDUP_REMOVED lines=14> */
.L_x_21:


//--------------------- .nv.shared._Z24sgemm_tiled_coarsed_blogILi32ELi8EEviiifPKfS1_fPf --------------------------
	.section	.nv.shared._Z24sgemm_tiled_coarsed_blogILi32ELi8EEviiifPKfS1_fPf,"aw",@nobits
	.sectionflags	@""
	.align	4
.nv.shared._Z24sgemm_tiled_coarsed_blogILi32ELi8EEviiifPKfS1_fPf:
	.zero		9216


//--------------------- .nv.shared.reserved.0     --------------------------
	.section	.nv.shared.reserved.0,"aw",@nobits
	.weak		__nv_reservedSMEM_offset_0_alias
	.size		__nv_reservedSMEM_offset_0_alias, 0, 64
	.other		__nv_reservedSMEM_offset_0_alias,@"STO_CUDA_RESERVED_SHARED STV_DEFAULT"
__nv_reservedSMEM_offset_0_alias:
	.zero		0
	.zero		64


//--------------------- .nv.shared._Z24sgemm_tiled_coarsed_pmppILi32ELi8EEviiifPKfS1_fPf --------------------------
	.section	.nv.shared._Z24sgemm_tiled_coarsed_pmppILi32ELi8EEviiifPKfS1_fPf,"aw",@nobits
	.sectionflags	@""
	.align	4
.nv.shared._Z24sgemm_tiled_coarsed_pmppILi32ELi8EEviiifPKfS1_fPf:
	.zero		9216


//--------------------- .nv.shared._Z24sgemm_tiled_coarsed_pmppILi32ELi4EEviiifPKfS1_fPf --------------------------
	.section	.nv.shared._Z24sgemm_tiled_coarsed_pmppILi32ELi4EEviiifPKfS1_fPf,"aw",@nobits
	.sectionflags	@""
	.align	4
.nv.shared._Z24sgemm_tiled_coarsed_pmppILi32ELi4EEviiifPKfS1_fPf:
	.zero		9216


//--------------------- .nv.shared._Z11sgemm_tiledILi32EEviiifPKfS1_fPf --------------------------
	.section	.nv.shared._Z11sgemm_tiledILi32EEviiifPKfS1_fPf,"aw",@nobits
	.sectionflags	@""
	.align	4
.nv.shared._Z11sgemm_tiledILi32EEviiifPKfS1_fPf:
	.zero		9216


//--------------------- .nv.constant0._Z24sgemm_tiled_coarsed_blogILi32ELi8EEviiifPKfS1_fPf --------------------------
	.section	.nv.constant0._Z24sgemm_tiled_coarsed_blogILi32ELi8EEviiifPKfS1_fPf,"a",@progbits
	.sectionflags	@""
	.align	4
.nv.constant0._Z24sgemm_tiled_coarsed_blogILi32ELi8EEviiifPKfS1_fPf:
	.zero		944


//--------------------- .nv.constant0._Z24sgemm_tiled_coarsed_pmppILi32ELi8EEviiifPKfS1_fPf --------------------------
	.section	.nv.constant0._Z24sgemm_tiled_coarsed_pmppILi32ELi8EEviiifPKfS1_fPf,"a",@progbits
	.sectionflags	@""
	.align	4
.nv.constant0._Z24sgemm_tiled_coarsed_pmppILi32ELi8EEviiifPKfS1_fPf:
	.zero		944


//--------------------- .nv.constant0._Z24sgemm_tiled_coarsed_pmppILi32ELi4EEviiifPKfS1_fPf --------------------------
	.section	.nv.constant0._Z24sgemm_tiled_coarsed_pmppILi32ELi4EEviiifPKfS1_fPf,"a",@progbits
	.sectionflags	@""
	.align	4
.nv.constant0._Z24sgemm_tiled_coarsed_pmppILi32ELi4EEviiifPKfS1_fPf:
	.zero		944


//--------------------- .nv.constant0._Z11sgemm_tiledILi32EEviiifPKfS1_fPf --------------------------
	.section	.nv.constant0._Z11sgemm_tiledILi32EEviiifPKfS1_fPf,"a",@progbits
	.sectionflags	@""
	.align	4
.nv.constant0._Z11sgemm_tiledILi32EEviiifPKfS1_fPf:
	.zero		944


//--------------------- .nv.constant0._Z11sgemm_naiveiiifPKfS0_fPf --------------------------
	.section	.nv.constant0._Z11sgemm_naiveiiifPKfS0_fPf,"a",@progbits
	.sectionflags	@""
	.align	4
.nv.constant0._Z11sgemm_naiveiiifPKfS0_fPf:
	.zero		944


//--------------------- SYMBOLS --------------------------

	.type		.nv.reservedSmem.offset0,@object
	.size		.nv.reservedSmem.offset0,0x4
	.type		.nv.reservedSmem.cap,@object
	.size		.nv.reservedSmem.cap,0x4
